	.target	sm_90a

	.elftype	@"ET_EXEC"


//--------------------- .note.nv.tkinfo           --------------------------
	.section	.note.nv.tkinfo,"",@"SHT_NOTE"
	.sectionflags	@"SHF_NOTE_NV_TKINFO"
	.tkinfo
        /*0018*/ 	.word	0x00000002
        /*0030*/ 	.string	""
        /*0030*/ 	.string	"ptxas"
        /*0030*/ 	.string	"Cuda compilation tools, release 13.0, V13.0.88"
        /*0030*/ 	.string	"Build cuda_13.0.r13.0/compiler.36424714_0"
        /*0030*/ 	.string	"-arch sm_90a -m 64 "



//--------------------- .note.nv.cuinfo           --------------------------
	.section	.note.nv.cuinfo,"",@"SHT_NOTE"
	.sectionflags	@"SHF_NOTE_NV_CUINFO"
        /*0018*/ 	.short	0x0002
        /*001a*/ 	.short	0x005a
        /*001c*/ 	.short	0x0082
	.zero		2


//--------------------- .nv.info                  --------------------------
	.section	.nv.info,"",@"SHT_CUDA_INFO"
	.align	4


	//----- nvinfo : EIATTR_REGCOUNT
	.align		4
        /*0000*/ 	.byte	0x04, 0x2f
        /*0002*/ 	.short	(.L_15 - .L_14)
	.align		4
.L_14:
        /*0004*/ 	.word	index@(_ZN7cutlass13device_kernelINS_4gemm6kernel13GemmUniversalIN4cute5tupleIJiiiiEEENS1_10collective13CollectiveMmaINS1_34MainloopSm90TmaGmmaWarpSpecializedILi4ENS5_IJNS4_1CILi2EEESB_NSA_ILi1EEEEEENS1_35KernelTmaWarpSpecializedCooperativeEEENS5_IJNSA_ILi128EEENSA_ILi256EEENSA_ILi32EEEEEENS_10tfloat32_tENS5_IJlSC_lEEESK_SL_NS4_8TiledMMAINS4_8MMA_AtomIJNS4_4SM904GMMA30MMA_64x256x8_F32TF32TF32_SS_TNILNSP_7ScaleInE1ELSR_1EEEEEENS4_6LayoutINS5_IJSB_SC_SC_EEENS5_IJSC_NSA_ILi0EEESW_EEEEENS5_IJNS4_10UnderscoreESZ_SZ_EEEEENS4_23SM90_TMA_LOAD_MULTICASTENS4_14ComposedLayoutINS4_7SwizzleILi3ELi4ELi3EEENS4_18smem_ptr_flag_bitsILi32EEENSU_INS5_IJNSA_ILi8EEESI_EEENS5_IJSI_SC_EEEEEEEvNS4_8identityES12_S1C_vS1D_EENS_8epilogue10collective6detail29Sm90TmaWarpSpecializedAdapterINS1G_15DefaultEpilogueISK_SL_SL_NS1F_6thread17LinearCombinationISK_Li1EffLNS1K_9ScaleType4KindE0ELNS_15FloatRoundStyleE2ESK_EENS1_15EpilogueDefaultEEEEEvvEEEEvNT_6ParamsE)
        /*0008*/ 	.word	0x000000a8


	//----- nvinfo : EIATTR_FRAME_SIZE
	.align		4
.L_15:
        /*000c*/ 	.byte	0x04, 0x11
        /*000e*/ 	.short	(.L_17 - .L_16)
	.align		4
.L_16:
        /*0010*/ 	.word	index@(_ZN7cutlass13device_kernelINS_4gemm6kernel13GemmUniversalIN4cute5tupleIJiiiiEEENS1_10collective13CollectiveMmaINS1_34MainloopSm90TmaGmmaWarpSpecializedILi4ENS5_IJNS4_1CILi2EEESB_NSA_ILi1EEEEEENS1_35KernelTmaWarpSpecializedCooperativeEEENS5_IJNSA_ILi128EEENSA_ILi256EEENSA_ILi32EEEEEENS_10tfloat32_tENS5_IJlSC_lEEESK_SL_NS4_8TiledMMAINS4_8MMA_AtomIJNS4_4SM904GMMA30MMA_64x256x8_F32TF32TF32_SS_TNILNSP_7ScaleInE1ELSR_1EEEEEENS4_6LayoutINS5_IJSB_SC_SC_EEENS5_IJSC_NSA_ILi0EEESW_EEEEENS5_IJNS4_10UnderscoreESZ_SZ_EEEEENS4_23SM90_TMA_LOAD_MULTICASTENS4_14ComposedLayoutINS4_7SwizzleILi3ELi4ELi3EEENS4_18smem_ptr_flag_bitsILi32EEENSU_INS5_IJNSA_ILi8EEESI_EEENS5_IJSI_SC_EEEEEEEvNS4_8identityES12_S1C_vS1D_EENS_8epilogue10collective6detail29Sm90TmaWarpSpecializedAdapterINS1G_15DefaultEpilogueISK_SL_SL_NS1F_6thread17LinearCombinationISK_Li1EffLNS1K_9ScaleType4KindE0ELNS_15FloatRoundStyleE2ESK_EENS1_15EpilogueDefaultEEEEEvvEEEEvNT_6ParamsE)
        /*0014*/ 	.word	0x00000000


	//----- nvinfo : EIATTR_MIN_STACK_SIZE
	.align		4
.L_17:
        /*0018*/ 	.byte	0x04, 0x12
        /*001a*/ 	.short	(.L_19 - .L_18)
	.align		4
.L_18:
        /*001c*/ 	.word	index@(_ZN7cutlass13device_kernelINS_4gemm6kernel13GemmUniversalIN4cute5tupleIJiiiiEEENS1_10collective13CollectiveMmaINS1_34MainloopSm90TmaGmmaWarpSpecializedILi4ENS5_IJNS4_1CILi2EEESB_NSA_ILi1EEEEEENS1_35KernelTmaWarpSpecializedCooperativeEEENS5_IJNSA_ILi128EEENSA_ILi256EEENSA_ILi32EEEEEENS_10tfloat32_tENS5_IJlSC_lEEESK_SL_NS4_8TiledMMAINS4_8MMA_AtomIJNS4_4SM904GMMA30MMA_64x256x8_F32TF32TF32_SS_TNILNSP_7ScaleInE1ELSR_1EEEEEENS4_6LayoutINS5_IJSB_SC_SC_EEENS5_IJSC_NSA_ILi0EEESW_EEEEENS5_IJNS4_10UnderscoreESZ_SZ_EEEEENS4_23SM90_TMA_LOAD_MULTICASTENS4_14ComposedLayoutINS4_7SwizzleILi3ELi4ELi3EEENS4_18smem_ptr_flag_bitsILi32EEENSU_INS5_IJNSA_ILi8EEESI_EEENS5_IJSI_SC_EEEEEEEvNS4_8identityES12_S1C_vS1D_EENS_8epilogue10collective6detail29Sm90TmaWarpSpecializedAdapterINS1G_15DefaultEpilogueISK_SL_SL_NS1F_6thread17LinearCombinationISK_Li1EffLNS1K_9ScaleType4KindE0ELNS_15FloatRoundStyleE2ESK_EENS1_15EpilogueDefaultEEEEEvvEEEEvNT_6ParamsE)
        /*0020*/ 	.word	0x00000000
.L_19:


//--------------------- .nv.compat                --------------------------
	.section	.nv.compat,"",@"SHT_CUDA_COMPAT_INFO"
	.align	4
        /*0000*/ 	.byte	0x02, 0x09, 0x01, 0x00, 0x02, 0x02, 0x04, 0x00, 0x02, 0x05, 0x05, 0x00, 0x03, 0x07, 0x01, 0x01
        /*0010*/ 	.byte	0x02, 0x03, 0x01, 0x00, 0x02, 0x06, 0x01, 0x00, 0x04, 0x0b, 0x08, 0x00, 0x00, 0x00, 0x00, 0x00
        /*0020*/ 	.byte	0x00, 0x00, 0x00, 0x00


//--------------------- .nv.info._ZN7cutlass13device_kernelINS_4gemm6kernel13GemmUniversalIN4cute5tupleIJiiiiEEENS1_10collective13CollectiveMmaINS1_34MainloopSm90TmaGmmaWarpSpecializedILi4ENS5_IJNS4_1CILi2EEESB_NSA_ILi1EEEEEENS1_35KernelTmaWarpSpecializedCooperativeEEENS5_IJNSA_ILi128EEENSA_ILi256EEENSA_ILi32EEEEEENS_10tfloat32_tENS5_IJlSC_lEEESK_SL_NS4_8TiledMMAINS4_8MMA_AtomIJNS4_4SM904GMMA30MMA_64x256x8_F32TF32TF32_SS_TNILNSP_7ScaleInE1ELSR_1EEEEEENS4_6LayoutINS5_IJSB_SC_SC_EEENS5_IJSC_NSA_ILi0EEESW_EEEEENS5_IJNS4_10UnderscoreESZ_SZ_EEEEENS4_23SM90_TMA_LOAD_MULTICASTENS4_14ComposedLayoutINS4_7SwizzleILi3ELi4ELi3EEENS4_18smem_ptr_flag_bitsILi32EEENSU_INS5_IJNSA_ILi8EEESI_EEENS5_IJSI_SC_EEEEEEEvNS4_8identityES12_S1C_vS1D_EENS_8epilogue10collective6detail29Sm90TmaWarpSpecializedAdapterINS1G_15DefaultEpilogueISK_SL_SL_NS1F_6thread17LinearCombinationISK_Li1EffLNS1K_9ScaleType4KindE0ELNS_15FloatRoundStyleE2ESK_EENS1_15EpilogueDefaultEEEEEvvEEEEvNT_6ParamsE --------------------------
	.section	.nv.info._ZN7cutlass13device_kernelINS_4gemm6kernel13GemmUniversalIN4cute5tupleIJiiiiEEENS1_10collective13CollectiveMmaINS1_34MainloopSm90TmaGmmaWarpSpecializedILi4ENS5_IJNS4_1CILi2EEESB_NSA_ILi1EEEEEENS1_35KernelTmaWarpSpecializedCooperativeEEENS5_IJNSA_ILi128EEENSA_ILi256EEENSA_ILi32EEEEEENS_10tfloat32_tENS5_IJlSC_lEEESK_SL_NS4_8TiledMMAINS4_8MMA_AtomIJNS4_4SM904GMMA30MMA_64x256x8_F32TF32TF32_SS_TNILNSP_7ScaleInE1ELSR_1EEEEEENS4_6LayoutINS5_IJSB_SC_SC_EEENS5_IJSC_NSA_ILi0EEESW_EEEEENS5_IJNS4_10UnderscoreESZ_SZ_EEEEENS4_23SM90_TMA_LOAD_MULTICASTENS4_14ComposedLayoutINS4_7SwizzleILi3ELi4ELi3EEENS4_18smem_ptr_flag_bitsILi32EEENSU_INS5_IJNSA_ILi8EEESI_EEENS5_IJSI_SC_EEEEEEEvNS4_8identityES12_S1C_vS1D_EENS_8epilogue10collective6detail29Sm90TmaWarpSpecializedAdapterINS1G_15DefaultEpilogueISK_SL_SL_NS1F_6thread17LinearCombinationISK_Li1EffLNS1K_9ScaleType4KindE0ELNS_15FloatRoundStyleE2ESK_EENS1_15EpilogueDefaultEEEEEvvEEEEvNT_6ParamsE,"",@"SHT_CUDA_INFO"
	.sectionflags	@""
	.align	4


	//----- nvinfo : EIATTR_CUDA_API_VERSION
	.align		4
        /*0000*/ 	.byte	0x04, 0x37
        /*0002*/ 	.short	(.L_21 - .L_20)
.L_20:
        /*0004*/ 	.word	0x00000082


	//----- nvinfo : EIATTR_KPARAM_INFO
	.align		4
.L_21:
        /*0008*/ 	.byte	0x04, 0x17
        /*000a*/ 	.short	(.L_23 - .L_22)
.L_22:
        /*000c*/ 	.word	0x00000000
        /*0010*/ 	.short	0x0000
        /*0012*/ 	.short	0x0070
        /*0014*/ 	.byte	0x00, 0xf0, 0x01, 0x10


	//----- nvinfo : EIATTR_SPARSE_MMA_MASK
	.align		4
.L_23:
        /*0018*/ 	.byte	0x03, 0x50
        /*001a*/ 	.short	0x0000


	//----- nvinfo : EIATTR_MAXREG_COUNT
	.align		4
        /*001c*/ 	.byte	0x03, 0x1b
        /*001e*/ 	.short	0x00a8


	//----- nvinfo : EIATTR_NUM_BARRIERS
	.align		4
        /*0020*/ 	.byte	0x02, 0x4c
        /*0022*/ 	.byte	0x01
	.zero		1


	//----- nvinfo : EIATTR_EXTERNS
	.align		4
        /*0024*/ 	.byte	0x04, 0x0f
        /*0026*/ 	.short	(.L_25 - .L_24)


	//   ....[0]....
	.align		4
.L_24:
        /*0028*/ 	.word	index@(__assertfail)


	//----- nvinfo : EIATTR_MERCURY_ISA_VERSION
	.align		4
.L_25:
        /*002c*/ 	.byte	0x03, 0x5f
        /*002e*/ 	.short	0x0101


	//----- nvinfo : EIATTR_INT_WARP_WIDE_INSTR_OFFSETS
	.align		4
        /*0030*/ 	.byte	0x04, 0x31
        /*0032*/ 	.short	(.L_27 - .L_26)


	//   ....[0]....
.L_26:
        /*0034*/ 	.word	0x00000480


	//   ....[1]....
        /*0038*/ 	.word	0x000004b0


	//   ....[2]....
        /*003c*/ 	.word	0x00000670


	//   ....[3]....
        /*0040*/ 	.word	0x00001d30


	//----- nvinfo : EIATTR_COOP_GROUP_MASK_REGIDS
	.align		4
.L_27:
        /*0044*/ 	.byte	0x04, 0x29
        /*0046*/ 	.short	(.L_29 - .L_28)


	//   ....[0]....
.L_28:
        /*0048*/ 	.word	0xffffffff


	//   ....[1]....
        /*004c*/ 	.word	0xffffffff


	//   ....[2]....
        /*0050*/ 	.word	0xffffffff


	//   ....[3]....
        /*0054*/ 	.word	0xffffffff


	//   ....[4]....
        /*0058*/ 	.word	0xffffffff


	//   ....[5]....
        /*005c*/ 	.word	0xffffffff


	//----- nvinfo : EIATTR_COOP_GROUP_INSTR_OFFSETS
	.align		4
.L_29:
        /*0060*/ 	.byte	0x04, 0x28
        /*0062*/ 	.short	(.L_31 - .L_30)


	//   ....[0]....
.L_30:
        /*0064*/ 	.word	0x00000060


	//   ....[1]....
        /*0068*/ 	.word	0x00000070


	//   ....[2]....
        /*006c*/ 	.word	0x00000130


	//   ....[3]....
        /*0070*/ 	.word	0x000002d0


	//   ....[4]....
        /*0074*/ 	.word	0x000007f0


	//   ....[5]....
        /*0078*/ 	.word	0x00001240


	//----- nvinfo : EIATTR_REG_RECONFIG
	.align		4
.L_31:
        /*007c*/ 	.byte	0x01, 0x54
	.zero		2


	//----- nvinfo : EIATTR_SYSCALL_OFFSETS
	.align		4
        /*0080*/ 	.byte	0x04, 0x46
        /*0082*/ 	.short	(.L_33 - .L_32)


	//   ....[0]....
.L_32:
        /*0084*/ 	.word	0x00001400


	//----- nvinfo : EIATTR_MBARRIER_INSTR_OFFSETS
	.align		4
.L_33:
        /*0088*/ 	.byte	0x04, 0x39
        /*008a*/ 	.short	(.L_35 - .L_34)


	//   ....[0]....
.L_34:
        /*008c*/ 	.word	0x00000230
        /*0090*/ 	.word	0x000000ff
        /*0094*/ 	.word	0x00000000
        /*0098*/ 	.short	0x0100
        /*009a*/ 	.byte	0x08
	.zero		1


	//   ....[1]....
        /*009c*/ 	.word	0x00000240
        /*00a0*/ 	.word	0x000000ff
        /*00a4*/ 	.word	0x00000020
        /*00a8*/ 	.short	0x0100
        /*00aa*/ 	.byte	0x08
	.zero		1


	//   ....[2]....
        /*00ac*/ 	.word	0x00000250
        /*00b0*/ 	.word	0x000000ff
        /*00b4*/ 	.word	0x00000008
        /*00b8*/ 	.short	0x0100
        /*00ba*/ 	.byte	0x08
	.zero		1


	//   ....[3]....
        /*00bc*/ 	.word	0x00000260
        /*00c0*/ 	.word	0x000000ff
        /*00c4*/ 	.word	0x00000028
        /*00c8*/ 	.short	0x0100
        /*00ca*/ 	.byte	0x08
	.zero		1


	//   ....[4]....
        /*00cc*/ 	.word	0x00000270
        /*00d0*/ 	.word	0x000000ff
        /*00d4*/ 	.word	0x00000010
        /*00d8*/ 	.short	0x0100
        /*00da*/ 	.byte	0x08
	.zero		1


	//   ....[5]....
        /*00dc*/ 	.word	0x00000280
        /*00e0*/ 	.word	0x000000ff
        /*00e4*/ 	.word	0x00000030
        /*00e8*/ 	.short	0x0100
        /*00ea*/ 	.byte	0x08
	.zero		1


	//   ....[6]....
        /*00ec*/ 	.word	0x00000290
        /*00f0*/ 	.word	0x000000ff
        /*00f4*/ 	.word	0x00000018
        /*00f8*/ 	.short	0x0100
        /*00fa*/ 	.byte	0x08
	.zero		1


	//   ....[7]....
        /*00fc*/ 	.word	0x000002a0
        /*0100*/ 	.word	0x000000ff
        /*0104*/ 	.word	0x00000038
        /*0108*/ 	.short	0x0100
        /*010a*/ 	.byte	0x08
	.zero		1


	//   ....[8]....
        /*010c*/ 	.word	0x000006f0
        /*0110*/ 	.word	0x000000ff
        /*0114*/ 	.word	0x00000050
        /*0118*/ 	.short	0x0100
        /*011a*/ 	.byte	0x06
	.zero		1


	//   ....[9]....
        /*011c*/ 	.word	0x00000780
        /*0120*/ 	.word	0x000000ff
        /*0124*/ 	.word	0x00000058
        /*0128*/ 	.short	0x0100
        /*012a*/ 	.byte	0x06
	.zero		1


	//   ....[10]....
        /*012c*/ 	.word	0x000014c0
        /*0130*/ 	.word	0x00000003
        /*0134*/ 	.word	0x00000000
        /*0138*/ 	.short	0x010a
        /*013a*/ 	.byte	0x3f
	.zero		1


	//   ....[11]....
        /*013c*/ 	.word	0x00001500
        /*0140*/ 	.word	0x00000003
        /*0144*/ 	.word	0x00000000
        /*0148*/ 	.short	0x010a
        /*014a*/ 	.byte	0x3f
	.zero		1


	//   ....[12]....
        /*014c*/ 	.word	0x00001900
        /*0150*/ 	.word	0x00000005
        /*0154*/ 	.word	0x00000000
        /*0158*/ 	.short	0x010a
        /*015a*/ 	.byte	0x3f
	.zero		1


	//   ....[13]....
        /*015c*/ 	.word	0x00001940
        /*0160*/ 	.word	0x00000005
        /*0164*/ 	.word	0x00000000
        /*0168*/ 	.short	0x010a
        /*016a*/ 	.byte	0x3f
	.zero		1


	//   ....[14]....
        /*016c*/ 	.word	0x00001bd0
        /*0170*/ 	.word	0x00000005
        /*0174*/ 	.word	0x00000000
        /*0178*/ 	.short	0x0101
        /*017a*/ 	.byte	0x3f
	.zero		1


	//   ....[15]....
        /*017c*/ 	.word	0x00001db0
        /*0180*/ 	.word	0x00000003
        /*0184*/ 	.word	0x00000000
        /*0188*/ 	.short	0x0101
        /*018a*/ 	.byte	0x3f
	.zero		1


	//   ....[16]....
        /*018c*/ 	.word	0x0000ac80
        /*0190*/ 	.word	0x00000016
        /*0194*/ 	.word	0x00000020
        /*0198*/ 	.short	0x010a
        /*019a*/ 	.byte	0x3f
	.zero		1


	//   ....[17]....
        /*019c*/ 	.word	0x0000b060
        /*01a0*/ 	.word	0x00000004
        /*01a4*/ 	.word	0x00000058
        /*01a8*/ 	.short	0x0101
        /*01aa*/ 	.byte	0x3f
	.zero		1


	//   ....[18]....
        /*01ac*/ 	.word	0x0000b770
        /*01b0*/ 	.word	0x00000005
        /*01b4*/ 	.word	0x00000000
        /*01b8*/ 	.short	0x010a
        /*01ba*/ 	.byte	0x3f
	.zero		1


	//   ....[19]....
        /*01bc*/ 	.word	0x0000b7f0
        /*01c0*/ 	.word	0x00000007
        /*01c4*/ 	.word	0x00000000
        /*01c8*/ 	.short	0x010a
        /*01ca*/ 	.byte	0x3f
	.zero		1


	//   ....[20]....
        /*01cc*/ 	.word	0x0000b880
        /*01d0*/ 	.word	0x00000006
        /*01d4*/ 	.word	0x00000000
        /*01d8*/ 	.short	0x010a
        /*01da*/ 	.byte	0x3f
	.zero		1


	//   ....[21]....
        /*01dc*/ 	.word	0x0000b910
        /*01e0*/ 	.word	0x00000003
        /*01e4*/ 	.word	0x00000000
        /*01e8*/ 	.short	0x010a
        /*01ea*/ 	.byte	0x3f
	.zero		1


	//   ....[22]....
        /*01ec*/ 	.word	0x0000b970
        /*01f0*/ 	.word	0x00000003
        /*01f4*/ 	.word	0x00000000
        /*01f8*/ 	.short	0x010a
        /*01fa*/ 	.byte	0x3f
	.zero		1


	//   ....[23]....
        /*01fc*/ 	.word	0x0000b9c0
        /*0200*/ 	.word	0x00000005
        /*0204*/ 	.word	0x00000000
        /*0208*/ 	.short	0x010a
        /*020a*/ 	.byte	0x3f
	.zero		1


	//   ....[24]....
        /*020c*/ 	.word	0x0000ba90
        /*0210*/ 	.word	0x00000016
        /*0214*/ 	.word	0x00000020
        /*0218*/ 	.short	0x010a
        /*021a*/ 	.byte	0x3f
	.zero		1


	//   ....[25]....
        /*021c*/ 	.word	0x0000bb60
        /*0220*/ 	.word	0x00000005
        /*0224*/ 	.word	0x00000000
        /*0228*/ 	.short	0x010a
        /*022a*/ 	.byte	0x3f
	.zero		1


	//   ....[26]....
        /*022c*/ 	.word	0x0000bbb0
        /*0230*/ 	.word	0x00000007
        /*0234*/ 	.word	0x00000000
        /*0238*/ 	.short	0x010a
        /*023a*/ 	.byte	0x3f
	.zero		1


	//   ....[27]....
        /*023c*/ 	.word	0x0000bc00
        /*0240*/ 	.word	0x00000006
        /*0244*/ 	.word	0x00000000
        /*0248*/ 	.short	0x010a
        /*024a*/ 	.byte	0x3f
	.zero		1


	//----- nvinfo : EIATTR_NUM_MBARRIERS
	.align		4
.L_35:
        /*024c*/ 	.byte	0x03, 0x38
        /*024e*/ 	.short	0x000a


	//----- nvinfo : EIATTR_EXIT_INSTR_OFFSETS
	.align		4
        /*0250*/ 	.byte	0x04, 0x1c
        /*0252*/ 	.short	(.L_37 - .L_36)


	//   ....[0]....
.L_36:
        /*0254*/ 	.word	0x00000950


	//   ....[1]....
        /*0258*/ 	.word	0x00001170


	//   ....[2]....
        /*025c*/ 	.word	0x0000a2b0


	//   ....[3]....
        /*0260*/ 	.word	0x0000a810


	//   ....[4]....
        /*0264*/ 	.word	0x0000b960


	//----- nvinfo : EIATTR_MAX_THREADS
	.align		4
.L_37:
        /*0268*/ 	.byte	0x04, 0x05
        /*026a*/ 	.short	(.L_39 - .L_38)
.L_38:
        /*026c*/ 	.word	0x00000180
        /*0270*/ 	.word	0x00000001
        /*0274*/ 	.word	0x00000001


	//----- nvinfo : EIATTR_CRS_STACK_SIZE
	.align		4
.L_39:
        /*0278*/ 	.byte	0x04, 0x1e
        /*027a*/ 	.short	(.L_41 - .L_40)
.L_40:
        /*027c*/ 	.word	0x00000000


	//----- nvinfo : EIATTR_CBANK_PARAM_SIZE
	.align		4
.L_41:
        /*0280*/ 	.byte	0x03, 0x19
        /*0282*/ 	.short	0x0470


	//----- nvinfo : EIATTR_PARAM_CBANK
	.align		4
        /*0284*/ 	.byte	0x04, 0x0a
        /*0286*/ 	.short	(.L_43 - .L_42)
	.align		4
.L_42:
        /*0288*/ 	.word	index@(.nv.constant0._ZN7cutlass13device_kernelINS_4gemm6kernel13GemmUniversalIN4cute5tupleIJiiiiEEENS1_10collective13CollectiveMmaINS1_34MainloopSm90TmaGmmaWarpSpecializedILi4ENS5_IJNS4_1CILi2EEESB_NSA_ILi1EEEEEENS1_35KernelTmaWarpSpecializedCooperativeEEENS5_IJNSA_ILi128EEENSA_ILi256EEENSA_ILi32EEEEEENS_10tfloat32_tENS5_IJlSC_lEEESK_SL_NS4_8TiledMMAINS4_8MMA_AtomIJNS4_4SM904GMMA30MMA_64x256x8_F32TF32TF32_SS_TNILNSP_7ScaleInE1ELSR_1EEEEEENS4_6LayoutINS5_IJSB_SC_SC_EEENS5_IJSC_NSA_ILi0EEESW_EEEEENS5_IJNS4_10UnderscoreESZ_SZ_EEEEENS4_23SM90_TMA_LOAD_MULTICASTENS4_14ComposedLayoutINS4_7SwizzleILi3ELi4ELi3EEENS4_18smem_ptr_flag_bitsILi32EEENSU_INS5_IJNSA_ILi8EEESI_EEENS5_IJSI_SC_EEEEEEEvNS4_8identityES12_S1C_vS1D_EENS_8epilogue10collective6detail29Sm90TmaWarpSpecializedAdapterINS1G_15DefaultEpilogueISK_SL_SL_NS1F_6thread17LinearCombinationISK_Li1EffLNS1K_9ScaleType4KindE0ELNS_15FloatRoundStyleE2ESK_EENS1_15EpilogueDefaultEEEEEvvEEEEvNT_6ParamsE)
        /*028c*/ 	.short	0x0210
        /*028e*/ 	.short	0x0470


	//----- nvinfo : EIATTR_SW_WAR
	.align		4
.L_43:
        /*0290*/ 	.byte	0x04, 0x36
        /*0292*/ 	.short	(.L_45 - .L_44)
.L_44:
        /*0294*/ 	.word	0x00000008
.L_45:


//--------------------- .nv.callgraph             --------------------------
	.section	.nv.callgraph,"",@"SHT_CUDA_CALLGRAPH"
	.align	4
	.sectionentsize	8
	.align		4
        /*0000*/ 	.word	0x00000000
	.align		4
        /*0004*/ 	.word	0xffffffff
	.align		4
        /*0008*/ 	.word	index@(_ZN7cutlass13device_kernelINS_4gemm6kernel13GemmUniversalIN4cute5tupleIJiiiiEEENS1_10collective13CollectiveMmaINS1_34MainloopSm90TmaGmmaWarpSpecializedILi4ENS5_IJNS4_1CILi2EEESB_NSA_ILi1EEEEEENS1_35KernelTmaWarpSpecializedCooperativeEEENS5_IJNSA_ILi128EEENSA_ILi256EEENSA_ILi32EEEEEENS_10tfloat32_tENS5_IJlSC_lEEESK_SL_NS4_8TiledMMAINS4_8MMA_AtomIJNS4_4SM904GMMA30MMA_64x256x8_F32TF32TF32_SS_TNILNSP_7ScaleInE1ELSR_1EEEEEENS4_6LayoutINS5_IJSB_SC_SC_EEENS5_IJSC_NSA_ILi0EEESW_EEEEENS5_IJNS4_10UnderscoreESZ_SZ_EEEEENS4_23SM90_TMA_LOAD_MULTICASTENS4_14ComposedLayoutINS4_7SwizzleILi3ELi4ELi3EEENS4_18smem_ptr_flag_bitsILi32EEENSU_INS5_IJNSA_ILi8EEESI_EEENS5_IJSI_SC_EEEEEEEvNS4_8identityES12_S1C_vS1D_EENS_8epilogue10collective6detail29Sm90TmaWarpSpecializedAdapterINS1G_15DefaultEpilogueISK_SL_SL_NS1F_6thread17LinearCombinationISK_Li1EffLNS1K_9ScaleType4KindE0ELNS_15FloatRoundStyleE2ESK_EENS1_15EpilogueDefaultEEEEEvvEEEEvNT_6ParamsE)
	.align		4
        /*000c*/ 	.word	index@(__assertfail)
	.align		4
        /*0010*/ 	.word	0x00000000
	.align		4
        /*0014*/ 	.word	0xfffffffe
	.align		4
        /*0018*/ 	.word	0x00000000
	.align		4
        /*001c*/ 	.word	0xfffffffd
	.align		4
        /*0020*/ 	.word	0x00000000
	.align		4
        /*0024*/ 	.word	0xfffffffc


//--------------------- .nv.constant4             --------------------------
	.section	.nv.constant4,"a",@progbits
	.align	8
	.align		8
.nv.constant4:
        /*0000*/ 	.dword	__assertfail
	.align		8
        /*0008*/ 	.dword	__unnamed_1
	.align		8
        /*0010*/ 	.dword	_ZN39_INTERNAL_1965a1dc_4_k_cu_115fded0_64274cuda3std3__45__cpo5beginE
	.align		8
        /*0018*/ 	.dword	_ZN39_INTERNAL_1965a1dc_4_k_cu_115fded0_64274cuda3std3__45__cpo3endE
	.align		8
        /*0020*/ 	.dword	_ZN39_INTERNAL_1965a1dc_4_k_cu_115fded0_64274cuda3std3__45__cpo6cbeginE
	.align		8
        /*0028*/ 	.dword	_ZN39_INTERNAL_1965a1dc_4_k_cu_115fded0_64274cuda3std3__45__cpo4cendE
	.align		8
        /*0030*/ 	.dword	_ZN39_INTERNAL_1965a1dc_4_k_cu_115fded0_64274cuda3std3__441_GLOBAL__N__1965a1dc_4_k_cu_115fded0_64276ignoreE
	.align		8
        /*0038*/ 	.dword	_ZN39_INTERNAL_1965a1dc_4_k_cu_115fded0_64274cuda3std3__419piecewise_constructE
	.align		8
        /*0040*/ 	.dword	_ZN39_INTERNAL_1965a1dc_4_k_cu_115fded0_64274cuda3std3__48in_placeE
	.align		8
        /*0048*/ 	.dword	_ZN39_INTERNAL_1965a1dc_4_k_cu_115fded0_64274cuda3std6ranges3__45__cpo4swapE
	.align		8
        /*0050*/ 	.dword	_ZN39_INTERNAL_1965a1dc_4_k_cu_115fded0_64274cuda3std6ranges3__45__cpo9iter_moveE
	.align		8
        /*0058*/ 	.dword	_ZN39_INTERNAL_1965a1dc_4_k_cu_115fded0_64274cute7productE
	.align		8
        /*0060*/ 	.dword	_ZN39_INTERNAL_1965a1dc_4_k_cu_115fded0_64274cute1_E
	.align		8
        /*0068*/ 	.dword	$str$22
	.align		8
        /*0070*/ 	.dword	$str$23


//--------------------- .text._ZN7cutlass13device_kernelINS_4gemm6kernel13GemmUniversalIN4cute5tupleIJiiiiEEENS1_10collective13CollectiveMmaINS1_34MainloopSm90TmaGmmaWarpSpecializedILi4ENS5_IJNS4_1CILi2EEESB_NSA_ILi1EEEEEENS1_35KernelTmaWarpSpecializedCooperativeEEENS5_IJNSA_ILi128EEENSA_ILi256EEENSA_ILi32EEEEEENS_10tfloat32_tENS5_IJlSC_lEEESK_SL_NS4_8TiledMMAINS4_8MMA_AtomIJNS4_4SM904GMMA30MMA_64x256x8_F32TF32TF32_SS_TNILNSP_7ScaleInE1ELSR_1EEEEEENS4_6LayoutINS5_IJSB_SC_SC_EEENS5_IJSC_NSA_ILi0EEESW_EEEEENS5_IJNS4_10UnderscoreESZ_SZ_EEEEENS4_23SM90_TMA_LOAD_MULTICASTENS4_14ComposedLayoutINS4_7SwizzleILi3ELi4ELi3EEENS4_18smem_ptr_flag_bitsILi32EEENSU_INS5_IJNSA_ILi8EEESI_EEENS5_IJSI_SC_EEEEEEEvNS4_8identityES12_S1C_vS1D_EENS_8epilogue10collective6detail29Sm90TmaWarpSpecializedAdapterINS1G_15DefaultEpilogueISK_SL_SL_NS1F_6thread17LinearCombinationISK_Li1EffLNS1K_9ScaleType4KindE0ELNS_15FloatRoundStyleE2ESK_EENS1_15EpilogueDefaultEEEEEvvEEEEvNT_6ParamsE --------------------------
	.section	.text._ZN7cutlass13device_kernelINS_4gemm6kernel13GemmUniversalIN4cute5tupleIJiiiiEEENS1_10collective13CollectiveMmaINS1_34MainloopSm90TmaGmmaWarpSpecializedILi4ENS5_IJNS4_1CILi2EEESB_NSA_ILi1EEEEEENS1_35KernelTmaWarpSpecializedCooperativeEEENS5_IJNSA_ILi128EEENSA_ILi256EEENSA_ILi32EEEEEENS_10tfloat32_tENS5_IJlSC_lEEESK_SL_NS4_8TiledMMAINS4_8MMA_AtomIJNS4_4SM904GMMA30MMA_64x256x8_F32TF32TF32_SS_TNILNSP_7ScaleInE1ELSR_1EEEEEENS4_6LayoutINS5_IJSB_SC_SC_EEENS5_IJSC_NSA_ILi0EEESW_EEEEENS5_IJNS4_10UnderscoreESZ_SZ_EEEEENS4_23SM90_TMA_LOAD_MULTICASTENS4_14ComposedLayoutINS4_7SwizzleILi3ELi4ELi3EEENS4_18smem_ptr_flag_bitsILi32EEENSU_INS5_IJNSA_ILi8EEESI_EEENS5_IJSI_SC_EEEEEEEvNS4_8identityES12_S1C_vS1D_EENS_8epilogue10collective6detail29Sm90TmaWarpSpecializedAdapterINS1G_15DefaultEpilogueISK_SL_SL_NS1F_6thread17LinearCombinationISK_Li1EffLNS1K_9ScaleType4KindE0ELNS_15FloatRoundStyleE2ESK_EENS1_15EpilogueDefaultEEEEEvvEEEEvNT_6ParamsE,"ax",@progbits
	.align	128
.text._ZN7cutlass13device_kernelINS_4gemm6kernel13GemmUniversalIN4cute5tupleIJiiiiEEENS1_10collective13CollectiveMmaINS1_34MainloopSm90TmaGmmaWarpSpecializedILi4ENS5_IJNS4_1CILi2EEESB_NSA_ILi1EEEEEENS1_35KernelTmaWarpSpecializedCooperativeEEENS5_IJNSA_ILi128EEENSA_ILi256EEENSA_ILi32EEEEEENS_10tfloat32_tENS5_IJlSC_lEEESK_SL_NS4_8TiledMMAINS4_8MMA_AtomIJNS4_4SM904GMMA30MMA_64x256x8_F32TF32TF32_SS_TNILNSP_7ScaleInE1ELSR_1EEEEEENS4_6LayoutINS5_IJSB_SC_SC_EEENS5_IJSC_NSA_ILi0EEESW_EEEEENS5_IJNS4_10UnderscoreESZ_SZ_EEEEENS4_23SM90_TMA_LOAD_MULTICASTENS4_14ComposedLayoutINS4_7SwizzleILi3ELi4ELi3EEENS4_18smem_ptr_flag_bitsILi32EEENSU_INS5_IJNSA_ILi8EEESI_EEENS5_IJSI_SC_EEEEEEEvNS4_8identityES12_S1C_vS1D_EENS_8epilogue10collective6detail29Sm90TmaWarpSpecializedAdapterINS1G_15DefaultEpilogueISK_SL_SL_NS1F_6thread17LinearCombinationISK_Li1EffLNS1K_9ScaleType4KindE0ELNS_15FloatRoundStyleE2ESK_EENS1_15EpilogueDefaultEEEEEvvEEEEvNT_6ParamsE:
        .type           _ZN7cutlass13device_kernelINS_4gemm6kernel13GemmUniversalIN4cute5tupleIJiiiiEEENS1_10collective13CollectiveMmaINS1_34MainloopSm90TmaGmmaWarpSpecializedILi4ENS5_IJNS4_1CILi2EEESB_NSA_ILi1EEEEEENS1_35KernelTmaWarpSpecializedCooperativeEEENS5_IJNSA_ILi128EEENSA_ILi256EEENSA_ILi32EEEEEENS_10tfloat32_tENS5_IJlSC_lEEESK_SL_NS4_8TiledMMAINS4_8MMA_AtomIJNS4_4SM904GMMA30MMA_64x256x8_F32TF32TF32_SS_TNILNSP_7ScaleInE1ELSR_1EEEEEENS4_6LayoutINS5_IJSB_SC_SC_EEENS5_IJSC_NSA_ILi0EEESW_EEEEENS5_IJNS4_10UnderscoreESZ_SZ_EEEEENS4_23SM90_TMA_LOAD_MULTICASTENS4_14ComposedLayoutINS4_7SwizzleILi3ELi4ELi3EEENS4_18smem_ptr_flag_bitsILi32EEENSU_INS5_IJNSA_ILi8EEESI_EEENS5_IJSI_SC_EEEEEEEvNS4_8identityES12_S1C_vS1D_EENS_8epilogue10collective6detail29Sm90TmaWarpSpecializedAdapterINS1G_15DefaultEpilogueISK_SL_SL_NS1F_6thread17LinearCombinationISK_Li1EffLNS1K_9ScaleType4KindE0ELNS_15FloatRoundStyleE2ESK_EENS1_15EpilogueDefaultEEEEEvvEEEEvNT_6ParamsE,@function
        .size           _ZN7cutlass13device_kernelINS_4gemm6kernel13GemmUniversalIN4cute5tupleIJiiiiEEENS1_10collective13CollectiveMmaINS1_34MainloopSm90TmaGmmaWarpSpecializedILi4ENS5_IJNS4_1CILi2EEESB_NSA_ILi1EEEEEENS1_35KernelTmaWarpSpecializedCooperativeEEENS5_IJNSA_ILi128EEENSA_ILi256EEENSA_ILi32EEEEEENS_10tfloat32_tENS5_IJlSC_lEEESK_SL_NS4_8TiledMMAINS4_8MMA_AtomIJNS4_4SM904GMMA30MMA_64x256x8_F32TF32TF32_SS_TNILNSP_7ScaleInE1ELSR_1EEEEEENS4_6LayoutINS5_IJSB_SC_SC_EEENS5_IJSC_NSA_ILi0EEESW_EEEEENS5_IJNS4_10UnderscoreESZ_SZ_EEEEENS4_23SM90_TMA_LOAD_MULTICASTENS4_14ComposedLayoutINS4_7SwizzleILi3ELi4ELi3EEENS4_18smem_ptr_flag_bitsILi32EEENSU_INS5_IJNSA_ILi8EEESI_EEENS5_IJSI_SC_EEEEEEEvNS4_8identityES12_S1C_vS1D_EENS_8epilogue10collective6detail29Sm90TmaWarpSpecializedAdapterINS1G_15DefaultEpilogueISK_SL_SL_NS1F_6thread17LinearCombinationISK_Li1EffLNS1K_9ScaleType4KindE0ELNS_15FloatRoundStyleE2ESK_EENS1_15EpilogueDefaultEEEEEvvEEEEvNT_6ParamsE,(.L_x_325 - _ZN7cutlass13device_kernelINS_4gemm6kernel13GemmUniversalIN4cute5tupleIJiiiiEEENS1_10collective13CollectiveMmaINS1_34MainloopSm90TmaGmmaWarpSpecializedILi4ENS5_IJNS4_1CILi2EEESB_NSA_ILi1EEEEEENS1_35KernelTmaWarpSpecializedCooperativeEEENS5_IJNSA_ILi128EEENSA_ILi256EEENSA_ILi32EEEEEENS_10tfloat32_tENS5_IJlSC_lEEESK_SL_NS4_8TiledMMAINS4_8MMA_AtomIJNS4_4SM904GMMA30MMA_64x256x8_F32TF32TF32_SS_TNILNSP_7ScaleInE1ELSR_1EEEEEENS4_6LayoutINS5_IJSB_SC_SC_EEENS5_IJSC_NSA_ILi0EEESW_EEEEENS5_IJNS4_10UnderscoreESZ_SZ_EEEEENS4_23SM90_TMA_LOAD_MULTICASTENS4_14ComposedLayoutINS4_7SwizzleILi3ELi4ELi3EEENS4_18smem_ptr_flag_bitsILi32EEENSU_INS5_IJNSA_ILi8EEESI_EEENS5_IJSI_SC_EEEEEEEvNS4_8identityES12_S1C_vS1D_EENS_8epilogue10collective6detail29Sm90TmaWarpSpecializedAdapterINS1G_15DefaultEpilogueISK_SL_SL_NS1F_6thread17LinearCombinationISK_Li1EffLNS1K_9ScaleType4KindE0ELNS_15FloatRoundStyleE2ESK_EENS1_15EpilogueDefaultEEEEEvvEEEEvNT_6ParamsE)
        .other          _ZN7cutlass13device_kernelINS_4gemm6kernel13GemmUniversalIN4cute5tupleIJiiiiEEENS1_10collective13CollectiveMmaINS1_34MainloopSm90TmaGmmaWarpSpecializedILi4ENS5_IJNS4_1CILi2EEESB_NSA_ILi1EEEEEENS1_35KernelTmaWarpSpecializedCooperativeEEENS5_IJNSA_ILi128EEENSA_ILi256EEENSA_ILi32EEEEEENS_10tfloat32_tENS5_IJlSC_lEEESK_SL_NS4_8TiledMMAINS4_8MMA_AtomIJNS4_4SM904GMMA30MMA_64x256x8_F32TF32TF32_SS_TNILNSP_7ScaleInE1ELSR_1EEEEEENS4_6LayoutINS5_IJSB_SC_SC_EEENS5_IJSC_NSA_ILi0EEESW_EEEEENS5_IJNS4_10UnderscoreESZ_SZ_EEEEENS4_23SM90_TMA_LOAD_MULTICASTENS4_14ComposedLayoutINS4_7SwizzleILi3ELi4ELi3EEENS4_18smem_ptr_flag_bitsILi32EEENSU_INS5_IJNSA_ILi8EEESI_EEENS5_IJSI_SC_EEEEEEEvNS4_8identityES12_S1C_vS1D_EENS_8epilogue10collective6detail29Sm90TmaWarpSpecializedAdapterINS1G_15DefaultEpilogueISK_SL_SL_NS1F_6thread17LinearCombinationISK_Li1EffLNS1K_9ScaleType4KindE0ELNS_15FloatRoundStyleE2ESK_EENS1_15EpilogueDefaultEEEEEvvEEEEvNT_6ParamsE,@"STO_CUDA_ENTRY STV_DEFAULT"
_ZN7cutlass13device_kernelINS_4gemm6kernel13GemmUniversalIN4cute5tupleIJiiiiEEENS1_10collective13CollectiveMmaINS1_34MainloopSm90TmaGmmaWarpSpecializedILi4ENS5_IJNS4_1CILi2EEESB_NSA_ILi1EEEEEENS1_35KernelTmaWarpSpecializedCooperativeEEENS5_IJNSA_ILi128EEENSA_ILi256EEENSA_ILi32EEEEEENS_10tfloat32_tENS5_IJlSC_lEEESK_SL_NS4_8TiledMMAINS4_8MMA_AtomIJNS4_4SM904GMMA30MMA_64x256x8_F32TF32TF32_SS_TNILNSP_7ScaleInE1ELSR_1EEEEEENS4_6LayoutINS5_IJSB_SC_SC_EEENS5_IJSC_NSA_ILi0EEESW_EEEEENS5_IJNS4_10UnderscoreESZ_SZ_EEEEENS4_23SM90_TMA_LOAD_MULTICASTENS4_14ComposedLayoutINS4_7SwizzleILi3ELi4ELi3EEENS4_18smem_ptr_flag_bitsILi32EEENSU_INS5_IJNSA_ILi8EEESI_EEENS5_IJSI_SC_EEEEEEEvNS4_8identityES12_S1C_vS1D_EENS_8epilogue10collective6detail29Sm90TmaWarpSpecializedAdapterINS1G_15DefaultEpilogueISK_SL_SL_NS1F_6thread17LinearCombinationISK_Li1EffLNS1K_9ScaleType4KindE0ELNS_15FloatRoundStyleE2ESK_EENS1_15EpilogueDefaultEEEEEvvEEEEvNT_6ParamsE:
[----:B------:R-:W0:Y:S01]  /*0000*/  LDC R1, c[0x0][0x28] ;  /* 0x00000a00ff017b82 */ /* 0x000e220000000800 */
[----:B------:R-:W1:Y:S01]  /*0010*/  S2R R18, SR_TID.X ;  /* 0x0000000000127919 */ /* 0x000e620000002100 */
[----:B------:R-:W-:Y:S01]  /*0020*/  ELECT P0, URZ, PT ;  /* 0x00000000003f782f */ /* 0x000fe20003800000 */
[----:B------:R-:W-:Y:S01]  /*0030*/  BSSY B0, `(.L_x_0) ;  /* 0x000000f000007945 */ /* 0x000fe20003800000 */
[--C-:B-1----:R-:W-:Y:S02]  /*0040*/  SHF.R.U32.HI R0, RZ, 0x5, R18.reuse ;  /* 0x00000005ff007819 */ /* 0x102fe40000011612 */
[----:B------:R-:W-:-:S03]  /*0050*/  SHF.R.U32.HI R3, RZ, 0x7, R18 ;  /* 0x00000007ff037819 */ /* 0x000fc60000011612 */
[----:B------:R-:W1:Y:S04]  /*0060*/  SHFL.IDX PT, R2, R0, RZ, 0x1f ;  /* 0x00001fff00027589 */ /* 0x000e6800000e0000 */
[----:B------:R2:W3:Y:S01]  /*0070*/  SHFL.IDX PT, R5, R3, RZ, 0x1f ;  /* 0x00001fff03057589 */ /* 0x0004e200000e0000 */
[----:B-1----:R-:W-:-:S13]  /*0080*/  ISETP.NE.OR P0, PT, R2, RZ, !P0 ;  /* 0x000000ff0200720c */ /* 0x002fda0004705670 */
[----:B0-23--:R-:W-:Y:S05]  /*0090*/  @P0 BRA `(.L_x_1) ;  /* 0x0000000000200947 */ /* 0x00dfea0003800000 */
[----:B------:R-:W-:Y:S02]  /*00a0*/  ULDC.64 UR4, c[0x0][0x198] ;  /* 0x0000660000047ab9 */ /* 0x000fe40000000a00 */
[----:B------:R-:W-:Y:S02]  /*00b0*/  UIADD3 UR6, UP0, UR4, 0xf0, URZ ;  /* 0x000000f004067890 */ /* 0x000fe4000ff1e03f */
[----:B------:R-:W-:Y:S02]  /*00c0*/  UIADD3 UR4, UP1, UR4, 0x1f0, URZ ;  /* 0x000001f004047890 */ /* 0x000fe4000ff3e03f */
[----:B------:R-:W-:Y:S02]  /*00d0*/  UIADD3.X UR7, URZ, UR5, URZ, UP0, !UPT ;  /* 0x000000053f077290 */ /* 0x000fe400087fe43f */
[----:B------:R-:W-:-:S07]  /*00e0*/  UIADD3.X UR5, URZ, UR5, URZ, UP1, !UPT ;  /* 0x000000053f057290 */ /* 0x000fce0008ffe43f */
[----:B------:R0:W-:Y:S02]  /*00f0*/  UTMACCTL.PF [UR6] ;  /* 0x00000000060079b9 */ /* 0x0001e40008040000 */
[----:B------:R0:W-:Y:S02]  /*0100*/  UTMACCTL.PF [UR4] ;  /* 0x00000000040079b9 */ /* 0x0001e40008040000 */
[----:B0-----:R-:W-:Y:S01]  /*0110*/  NOP ;  /* 0x0000000000007918 */ /* 0x001fe20000000000 */
.L_x_1:
[----:B------:R-:W-:Y:S05]  /*0120*/  BSYNC B0 ;  /* 0x0000000000007941 */ /* 0x000fea0003800000 */
.L_x_0:
[----:B------:R-:W0:Y:S02]  /*0130*/  SHFL.IDX PT, R3, R0, RZ, 0x1f ;  /* 0x00001fff00037589 */ /* 0x000e2400000e0000 */
[----:B0-----:R-:W-:-:S13]  /*0140*/  ISETP.NE.AND P0, PT, R3, RZ, PT ;  /* 0x000000ff0300720c */ /* 0x001fda0003f05270 */
[----:B------:R-:W-:Y:S05]  /*0150*/  @P0 BRA `(.L_x_2) ;  /* 0x0000000000580947 */ /* 0x000fea0003800000 */
[----:B------:R-:W0:Y:S01]  /*0160*/  S2UR UR8, SR_CgaCtaId ;  /* 0x00000000000879c3 */ /* 0x000e220000008800 */
[----:B------:R-:W-:Y:S01]  /*0170*/  UMOV UR4, 0x400 ;  /* 0x0000040000047882 */ /* 0x000fe20000000000 */
[----:B------:R-:W-:Y:S01]  /*0180*/  UMOV UR5, 0x1 ;  /* 0x0000000100057882 */ /* 0x000fe20000000000 */
[----:B------:R-:W-:Y:S01]  /*0190*/  UMOV UR6, 0x6 ;  /* 0x0000000600067882 */ /* 0x000fe20000000000 */
[----:B------:R-:W-:Y:S01]  /*01a0*/  ELECT P0, URZ, PT ;  /* 0x00000000003f782f */ /* 0x000fe20003800000 */
[----:B------:R-:W-:-:S04]  /*01b0*/  UIADD3 UR6, -UR6, 0x100000, URZ ;  /* 0x0010000006067890 */ /* 0x000fc8000fffe13f */
[----:B------:R-:W-:Y:S02]  /*01c0*/  USHF.L.U32 UR7, UR6, 0xb, URZ ;  /* 0x0000000b06077899 */ /* 0x000fe4000800063f */
[----:B------:R-:W-:Y:S02]  /*01d0*/  USHF.L.U32 UR6, UR6, 0x1, URZ ;  /* 0x0000000106067899 */ /* 0x000fe4000800063f */
[----:B0-----:R-:W-:Y:S02]  /*01e0*/  ULEA UR8, UR8, UR4, 0x18 ;  /* 0x0000000408087291 */ /* 0x001fe4000f8ec03f */
[----:B------:R-:W-:-:S04]  /*01f0*/  UIADD3 UR4, -UR5, 0x100000, URZ ;  /* 0x0010000005047890 */ /* 0x000fc8000fffe13f */
[----:B------:R-:W-:Y:S02]  /*0200*/  USHF.L.U32 UR5, UR4, 0xb, URZ ;  /* 0x0000000b04057899 */ /* 0x000fe4000800063f */
[----:B------:R-:W-:Y:S01]  /*0210*/  USHF.L.U32 UR4, UR4, 0x1, URZ ;  /* 0x0000000104047899 */ /* 0x000fe2000800063f */
[----:B------:R-:W0:Y:S11]  /*0220*/  FENCE.VIEW.ASYNC.S ;  /* 0x00000000000073c6 */ /* 0x000e360000000000 */
[----:B0-----:R0:W1:Y:S01]  /*0230*/  SYNCS.EXCH.64 URZ, [UR8], UR4 ;  /* 0x00000004083f75b2 */ /* 0x0010620008000100 */
[----:B------:R0:W2:Y:S01]  /*0240*/  SYNCS.EXCH.64 URZ, [UR8+0x20], UR6 ;  /* 0x00002006083f75b2 */ /* 0x0000a20008000100 */
[----:B------:R0:W3:Y:S01]  /*0250*/  SYNCS.EXCH.64 URZ, [UR8+0x8], UR4 ;  /* 0x00000804083f75b2 */ /* 0x0000e20008000100 */
[----:B------:R0:W4:Y:S01]  /*0260*/  SYNCS.EXCH.64 URZ, [UR8+0x28], UR6 ;  /* 0x00002806083f75b2 */ /* 0x0001220008000100 */
[----:B------:R0:W0:Y:S01]  /*0270*/  SYNCS.EXCH.64 URZ, [UR8+0x10], UR4 ;  /* 0x00001004083f75b2 */ /* 0x0000220008000100 */
[----:B------:R0:W0:Y:S01]  /*0280*/  SYNCS.EXCH.64 URZ, [UR8+0x30], UR6 ;  /* 0x00003006083f75b2 */ /* 0x0000220008000100 */
[----:B------:R0:W0:Y:S01]  /*0290*/  SYNCS.EXCH.64 URZ, [UR8+0x18], UR4 ;  /* 0x00001804083f75b2 */ /* 0x0000220008000100 */
[----:B------:R0:W0:Y:S01]  /*02a0*/  SYNCS.EXCH.64 URZ, [UR8+0x38], UR6 ;  /* 0x00003806083f75b2 */ /* 0x0000220008000100 */
[----:B------:R-:W-:Y:S01]  /*02b0*/  NOP ;  /* 0x0000000000007918 */ /* 0x000fe20000000000 */
.L_x_2:
[----:B------:R-:W-:Y:S01]  /*02c0*/  SHF.R.S32.HI R7, RZ, 0x1f, R18 ;  /* 0x0000001fff077819 */ /* 0x000fe20000011412 */
[----:B------:R-:W5:Y:S01]  /*02d0*/  SHFL.IDX PT, R0, R0, RZ, 0x1f ;  /* 0x00001fff00007589 */ /* 0x000f6200000e0000 */
[----:B0-----:R-:W0:Y:S01]  /*02e0*/  S2UR UR8, SR_CTAID.X ;  /* 0x00000000000879c3 */ /* 0x001e220000002500 */
[----:B------:R-:W-:Y:S02]  /*02f0*/  ELECT P0, URZ, PT ;  /* 0x00000000003f782f */ /* 0x000fe40003800000 */
[----:B------:R-:W-:Y:S01]  /*0300*/  LEA.HI R7, R7, R18, RZ, 0x7 ;  /* 0x0000001207077211 */ /* 0x000fe200078f38ff */
[----:B------:R-:W1:Y:S01]  /*0310*/  S2R R4, SR_CTAID.Y ;  /* 0x0000000000047919 */ /* 0x000e620000002600 */
[----:B------:R-:W-:Y:S01]  /*0320*/  SHF.R.S32.HI R8, RZ, 0x1f, R3 ;  /* 0x0000001fff087819 */ /* 0x000fe20000011403 */
[----:B------:R-:W-:Y:S01]  /*0330*/  ULDC UR4, c[0x0][0x150] ;  /* 0x0000540000047ab9 */ /* 0x000fe20000000800 */
[----:B------:R-:W-:Y:S01]  /*0340*/  LOP3.LUT R7, R7, 0xffffff80, RZ, 0xc0, !PT ;  /* 0xffffff8007077812 */ /* 0x000fe200078ec0ff */
[----:B------:R-:W-:Y:S01]  /*0350*/  NOP ;  /* 0x0000000000007918 */ /* 0x000fe20000000000 */
[----:B------:R-:W-:Y:S01]  /*0360*/  LEA.HI R8, R8, R3, RZ, 0x2 ;  /* 0x0000000308087211 */ /* 0x000fe200078f10ff */
[----:B------:R-:W2:Y:S01]  /*0370*/  LDC R10, c[0x0][0x144] ;  /* 0x00005100ff0a7b82 */ /* 0x000ea20000000800 */
[----:B------:R-:W-:Y:S01]  /*0380*/  NOP ;  /* 0x0000000000007918 */ /* 0x000fe20000000000 */
[----:B------:R-:W-:Y:S01]  /*0390*/  IMAD.IADD R6, R18, 0x1, -R7 ;  /* 0x0000000112067824 */ /* 0x000fe200078e0a07 */
[----:B------:R-:W-:Y:S01]  /*03a0*/  LOP3.LUT R8, R8, 0x3ffffffc, RZ, 0xc0, !PT ;  /* 0x3ffffffc08087812 */ /* 0x000fe200078ec0ff */
[----:B------:R-:W-:Y:S01]  /*03b0*/  IMAD.MOV.U32 R22, RZ, RZ, 0x1 ;  /* 0x00000001ff167424 */ /* 0x000fe200078e00ff */
[----:B------:R-:W-:-:S02]  /*03c0*/  ISETP.NE.AND P3, PT, R5, RZ, PT ;  /* 0x000000ff0500720c */ /* 0x000fc40003f65270 */
[----:B------:R-:W-:Y:S01]  /*03d0*/  SHF.R.S32.HI R7, RZ, 0x1f, R6 ;  /* 0x0000001fff077819 */ /* 0x000fe20000011406 */
[----:B------:R-:W-:Y:S01]  /*03e0*/  IMAD.IADD R8, R3, 0x1, -R8 ;  /* 0x0000000103087824 */ /* 0x000fe200078e0a08 */
[----:B------:R-:W3:Y:S02]  /*03f0*/  LDC R13, c[0x0][0x140] ;  /* 0x00005000ff0d7b82 */ /* 0x000ee40000000800 */
[----:B------:R-:W-:Y:S02]  /*0400*/  LEA.HI R7, R7, R6, RZ, 0x3 ;  /* 0x0000000607077211 */ /* 0x000fe400078f18ff */
[----:B-----5:R-:W-:Y:S02]  /*0410*/  ISETP.NE.OR P0, PT, R0, RZ, !P0 ;  /* 0x000000ff0000720c */ /* 0x020fe40004705670 */
[--C-:B------:R-:W-:Y:S02]  /*0420*/  SHF.R.S32.HI R0, RZ, 0x3, R7.reuse ;  /* 0x00000003ff007819 */ /* 0x100fe40000011407 */
[----:B------:R-:W-:-:S02]  /*0430*/  SHF.R.S32.HI R7, RZ, 0x1f, R7 ;  /* 0x0000001fff077819 */ /* 0x000fc40000011407 */
[----:B0-----:R-:W-:Y:S02]  /*0440*/  I2FP.F32.U32 R9, UR8 ;  /* 0x0000000800097c45 */ /* 0x001fe40008201000 */
[----:B------:R-:W-:-:S03]  /*0450*/  LEA.HI R7, R7, R0, RZ, 0x2 ;  /* 0x0000000007077211 */ /* 0x000fc600078f10ff */
[----:B------:R-:W-:Y:S01]  /*0460*/  FMUL R9, R9, UR4 ;  /* 0x0000000409097c20 */ /* 0x000fe20008400000 */
[----:B------:R-:W-:Y:S01]  /*0470*/  LOP3.LUT R7, R7, 0xfffffffc, RZ, 0xc0, !PT ;  /* 0xfffffffc07077812 */ /* 0x000fe200078ec0ff */
[----:B------:R-:W-:Y:S01]  /*0480*/  VOTEU.ALL UP0, P0 ;  /* 0x00000000003f7886 */ /* 0x000fe20000000000 */
[----:B-1----:R-:W-:Y:S01]  /*0490*/  I2FP.F32.U32 R3, R4 ;  /* 0x0000000400037245 */ /* 0x002fe20000201000 */
[----:B------:R-:W-:Y:S01]  /*04a0*/  ULDC UR4, c[0x0][0x154] ;  /* 0x0000550000047ab9 */ /* 0x000fe20000000800 */
[----:B------:R-:W-:Y:S01]  /*04b0*/  VOTEU.ALL UP1, P0 ;  /* 0x00000000003f7886 */ /* 0x000fe20000020000 */
[----:B------:R-:W0:Y:S01]  /*04c0*/  F2I.U32.TRUNC.NTZ R9, R9 ;  /* 0x0000000900097305 */ /* 0x000e22000020f000 */
[----:B------:R-:W-:Y:S01]  /*04d0*/  IMAD.IADD R7, R0, 0x1, -R7 ;  /* 0x0000000100077824 */ /* 0x000fe200078e0a07 */
[----:B------:R-:W1:Y:S01]  /*04e0*/  @!UP0 S2UR UR7, SR_CgaCtaId ;  /* 0x00000000000789c3 */ /* 0x000e620000008800 */
[----:B------:R-:W-:Y:S01]  /*04f0*/  FMUL R12, R3, UR4 ;  /* 0x00000004030c7c20 */ /* 0x000fe20008400000 */
[----:B------:R-:W-:Y:S01]  /*0500*/  UMOV UR4, 0x20 ;  /* 0x0000002000047882 */ /* 0x000fe20000000000 */
[----:B------:R-:W-:Y:S01]  /*0510*/  IMAD R8, R8, 0x4, R7 ;  /* 0x0000000408087824 */ /* 0x000fe200078e0207 */
[----:B------:R-:W-:Y:S01]  /*0520*/  @!UP0 UMOV UR6, 0x400 ;  /* 0x0000040000068882 */ /* 0x000fe20000000000 */
[----:B------:R-:W-:-:S04]  /*0530*/  @!UP0 UIADD3 UR4, -UR4, 0x100000, URZ ;  /* 0x0010000004048890 */ /* 0x000fc8000fffe13f */
[----:B------:R-:W-:Y:S02]  /*0540*/  @!UP0 USHF.L.U32 UR5, UR4, 0xb, URZ ;  /* 0x0000000b04058899 */ /* 0x000fe4000800063f */
[----:B------:R-:W-:Y:S01]  /*0550*/  @!UP0 USHF.L.U32 UR4, UR4, 0x1, URZ ;  /* 0x0000000104048899 */ /* 0x000fe2000800063f */
[----:B---3--:R-:W-:Y:S01]  /*0560*/  ISETP.EQ.U32.AND P2, PT, R13, 0x1, PT ;  /* 0x000000010d00780c */ /* 0x008fe20003f42070 */
[----:B------:R-:W3:Y:S01]  /*0570*/  F2I.U32.TRUNC.NTZ R12, R12 ;  /* 0x0000000c000c7305 */ /* 0x000ee2000020f000 */
[----:B------:R-:W-:Y:S01]  /*0580*/  LEA.HI R0, R8, R8, RZ, 0x1 ;  /* 0x0000000808007211 */ /* 0x000fe200078f08ff */
[----:B------:R-:W5:Y:S03]  /*0590*/  LDC R7, c[0x0][0x148] ;  /* 0x00005200ff077b82 */ /* 0x000f660000000800 */
[----:B------:R-:W-:Y:S01]  /*05a0*/  LOP3.LUT R11, R0, 0xfffffffe, RZ, 0xc0, !PT ;  /* 0xfffffffe000b7812 */ /* 0x000fe200078ec0ff */
[----:B0-----:R-:W-:Y:S01]  /*05b0*/  IMAD.MOV R15, RZ, RZ, -R9 ;  /* 0x000000ffff0f7224 */ /* 0x001fe200078e0a09 */
[----:B------:R-:W-:-:S03]  /*05c0*/  SHF.R.S32.HI R9, RZ, 0x1f, R2 ;  /* 0x0000001fff097819 */ /* 0x000fc60000011402 */
[----:B--2---:R-:W-:Y:S01]  /*05d0*/  IMAD R3, R10, R15, UR8 ;  /* 0x000000080a037e24 */ /* 0x004fe2000f8e020f */
[----:B------:R-:W-:Y:S01]  /*05e0*/  LEA.HI R9, R9, R2, RZ, 0x2 ;  /* 0x0000000209097211 */ /* 0x000fe200078f10ff */
[C---:B------:R-:W-:Y:S02]  /*05f0*/  IMAD.IADD R0, R8.reuse, 0x1, -R11 ;  /* 0x0000000108007824 */ /* 0x040fe400078e0a0b */
[----:B------:R-:W-:Y:S01]  /*0600*/  IMAD.SHL.U32 R11, R8, 0x4, RZ ;  /* 0x00000004080b7824 */ /* 0x000fe200078e00ff */
[----:B------:R-:W-:Y:S01]  /*0610*/  LOP3.LUT R9, R9, 0xfffffffc, RZ, 0xc0, !PT ;  /* 0xfffffffc09097812 */ /* 0x000fe200078ec0ff */
[----:B---3--:R-:W-:Y:S01]  /*0620*/  IMAD.MOV R21, RZ, RZ, -R12 ;  /* 0x000000ffff157224 */ /* 0x008fe200078e0a0c */
[----:B------:R-:W-:Y:S01]  /*0630*/  ISETP.NE.AND P4, PT, R0, R3, PT ;  /* 0x000000030000720c */ /* 0x000fe20003f85270 */
[----:B-1----:R-:W-:Y:S01]  /*0640*/  @!UP0 ULEA UR6, UR7, UR6, 0x18 ;  /* 0x0000000607068291 */ /* 0x002fe2000f8ec03f */
[----:B------:R-:W-:Y:S01]  /*0650*/  LOP3.LUT R152, R8, 0xc, R11, 0x78, !PT ;  /* 0x0000000c08987812 */ /* 0x000fe200078e780b */
[----:B------:R-:W-:Y:S01]  /*0660*/  IMAD.IADD R0, R2, 0x1, -R9 ;  /* 0x0000000102007824 */ /* 0x000fe200078e0a09 */
[----:B------:R-:W-:Y:S01]  /*0670*/  VOTEU.ALL UP0, P0 ;  /* 0x00000000003f7886 */ /* 0x000fe20000000000 */
[----:B------:R-:W-:Y:S01]  /*0680*/  LOP3.LUT P0, RZ, R6, 0x7, RZ, 0xc0, !PT ;  /* 0x0000000706ff7812 */ /* 0x000fe2000780c0ff */
[----:B------:R-:W-:-:S02]  /*0690*/  VIADD R6, R5, 0xffffffff ;  /* 0xffffffff05067836 */ /* 0x000fc40000000000 */
[----:B------:R-:W-:Y:S01]  /*06a0*/  ISETP.NE.AND P1, PT, R0, 0x3, PT ;  /* 0x000000030000780c */ /* 0x000fe20003f25270 */
[----:B-----5:R-:W-:Y:S01]  /*06b0*/  IMAD R9, R7, R21, R4 ;  /* 0x0000001507097224 */ /* 0x020fe200078e0204 */
[----:B------:R-:W-:Y:S02]  /*06c0*/  ISETP.LT.U32.AND P0, PT, R152, 0x4, !P0 ;  /* 0x000000049800780c */ /* 0x000fe40004701070 */
[----:B------:R-:W-:Y:S01]  /*06d0*/  ISETP.EQ.OR P1, PT, R0, RZ, !P1 ;  /* 0x000000ff0000720c */ /* 0x000fe20004f22670 */
[----:B------:R-:W0:Y:S02]  /*06e0*/  FENCE.VIEW.ASYNC.S ;  /* 0x00000000000073c6 */ /* 0x000e240000000000 */
[----:B0-----:R0:W1:Y:S01]  /*06f0*/  @!UP0 SYNCS.EXCH.64 URZ, [UR6+0x50], UR4 ;  /* 0x00005004063f85b2 */ /* 0x0010620008000100 */
[----:B------:R-:W-:Y:S02]  /*0700*/  @P4 LEA.HI R2, R152, R152, RZ, 0x1 ;  /* 0x0000009898024211 */ /* 0x000fe400078f08ff */
[----:B------:R-:W-:-:S02]  /*0710*/  ISETP.EQ.AND P1, PT, R5, RZ, P1 ;  /* 0x000000ff0500720c */ /* 0x000fc40000f22270 */
[----:B------:R-:W-:Y:S02]  /*0720*/  @P4 SHF.R.S32.HI R2, RZ, 0x1, R2 ;  /* 0x00000001ff024819 */ /* 0x000fe40000011402 */
[----:B------:R-:W-:Y:S02]  /*0730*/  ISETP.GE.U32.AND P6, PT, R6, 0x2, PT ;  /* 0x000000020600780c */ /* 0x000fe40003fc6070 */
[----:B------:R-:W-:Y:S02]  /*0740*/  @P4 ISETP.NE.AND P5, PT, R2, R9, PT ;  /* 0x000000090200420c */ /* 0x000fe40003fa5270 */
[----:B------:R-:W-:Y:S02]  /*0750*/  SEL R9, RZ, 0x1, !P0 ;  /* 0x00000001ff097807 */ /* 0x000fe40004000000 */
[----:B------:R-:W-:Y:S02]  /*0760*/  @P4 SEL R22, RZ, 0x1, P5 ;  /* 0x00000001ff164807 */ /* 0x000fe40002800000 */
[----:B------:R-:W-:Y:S01]  /*0770*/  SEL R19, RZ, 0x1, !P1 ;  /* 0x00000001ff137807 */ /* 0x000fe20004800000 */
[----:B------:R0:W2:Y:S01]  /*0780*/  @!UP1 SYNCS.EXCH.64 URZ, [UR6+0x58], UR4 ;  /* 0x00005804063f95b2 */ /* 0x0000a20008000100 */
[----:B------:R-:W-:Y:S01]  /*0790*/  LOP3.LUT R22, R22, R9, RZ, 0xc0, !PT ;  /* 0x0000000916167212 */ /* 0x000fe200078ec0ff */
[----:B------:R-:W-:Y:S01]  /*07a0*/  NOP ;  /* 0x0000000000007918 */ /* 0x000fe20000000000 */
[----:B------:R-:W-:Y:S01]  /*07b0*/  SEL R19, R19, 0x2, P6 ;  /* 0x0000000213137807 */ /* 0x000fe20003000000 */
[----:B------:R-:W-:Y:S06]  /*07c0*/  @!P2 BRA `(.L_x_3) ;  /* 0x000000000008a947 */ /* 0x000fec0003800000 */
[----:B-12-4-:R-:W-:Y:S01]  /*07d0*/  UCGABAR_ARV ;  /* 0x00000000000079c7 */ /* 0x016fe20008000000 */
[----:B------:R-:W-:Y:S05]  /*07e0*/  BRA `(.L_x_4) ;  /* 0x0000000000047947 */ /* 0x000fea0003800000 */
.L_x_3:
[----:B-12-4-:R-:W-:Y:S01]  /*07f0*/  NOP ;  /* 0x0000000000007918 */ /* 0x016fe20000000000 */
.L_x_4:
[----:B------:R-:W1:Y:S01]  /*0800*/  LDC R2, c[0x0][0x65c] ;  /* 0x00019700ff027b82 */ /* 0x000e620000000800 */
[----:B------:R-:W-:Y:S02]  /*0810*/  IMAD.U32 R8, RZ, RZ, UR8 ;  /* 0x00000008ff087e24 */ /* 0x000fe4000f8e00ff */
[----:B------:R-:W-:Y:S01]  /*0820*/  IMAD.MOV.U32 R9, RZ, RZ, RZ ;  /* 0x000000ffff097224 */ /* 0x000fe200078e00ff */
[----:B-1----:R-:W-:-:S04]  /*0830*/  ISETP.NE.AND P1, PT, R2, 0x1, PT ;  /* 0x000000010200780c */ /* 0x002fc80003f25270 */
[----:B------:R-:W-:-:S09]  /*0840*/  P2R R5, PR, RZ, 0x2 ;  /* 0x00000002ff057803 */ /* 0x000fd20000000000 */
[----:B------:R-:W1:Y:S01]  /*0850*/  @P1 LDC R17, c[0x0][0x10] ;  /* 0x00000400ff111b82 */ /* 0x000e620000000800 */
[----:B------:R-:W-:Y:S02]  /*0860*/  @P1 IMAD.MOV.U32 R5, RZ, RZ, RZ ;  /* 0x000000ffff051224 */ /* 0x000fe400078e00ff */
[----:B------:R-:W-:-:S05]  /*0870*/  @P1 IMAD.MOV.U32 R13, RZ, RZ, RZ ;  /* 0x000000ffff0d1224 */ /* 0x000fca00078e00ff */
[----:B------:R-:W2:Y:S01]  /*0880*/  @!P1 LDC R11, c[0x0][0xc] ;  /* 0x00000300ff0b9b82 */ /* 0x000ea20000000800 */
[----:B-1----:R-:W-:-:S04]  /*0890*/  @P1 IMAD.WIDE.U32 R16, R17, UR8, R4 ;  /* 0x0000000811101c25 */ /* 0x002fc8000f8e0004 */
[----:B------:R-:W-:Y:S02]  /*08a0*/  @P1 IMAD.IADD R17, R17, 0x1, R13 ;  /* 0x0000000111111824 */ /* 0x000fe400078e020d */
[----:B--2---:R-:W-:-:S04]  /*08b0*/  @!P1 IMAD.WIDE.U32 R8, R4, R11, R8 ;  /* 0x0000000b04089225 */ /* 0x004fc800078e0008 */
[----:B------:R-:W-:Y:S02]  /*08c0*/  @!P1 IMAD.MOV.U32 R16, RZ, RZ, R8 ;  /* 0x000000ffff109224 */ /* 0x000fe400078e0008 */
[----:B------:R-:W-:Y:S01]  /*08d0*/  @!P1 IMAD.MOV.U32 R17, RZ, RZ, R9 ;  /* 0x000000ffff119224 */ /* 0x000fe200078e0009 */
[----:B------:R-:W-:Y:S06]  /*08e0*/  @!P2 BRA `(.L_x_5) ;  /* 0x00000000000ca947 */ /* 0x000fec0003800000 */
[----:B------:R-:W-:Y:S01]  /*08f0*/  UCGABAR_WAIT ;  /* 0x0000000000007dc7 */ /* 0x000fe20008000000 */
[----:B------:R-:W-:Y:S01]  /*0900*/  CCTL.IVALL ;  /* 0x00000000ff00798f */ /* 0x000fe20002000000 */
[----:B------:R-:W-:Y:S05]  /*0910*/  BRA `(.L_x_6) ;  /* 0x0000000000047947 */ /* 0x000fea0003800000 */
.L_x_5:
[----:B------:R-:W-:Y:S06]  /*0920*/  BAR.SYNC.DEFER_BLOCKING 0x0 ;  /* 0x0000000000007b1d */ /* 0x000fec0000010000 */
.L_x_6:
[----:B------:R-:W-:Y:S05]  /*0930*/  @!P3 BRA `(.L_x_7) ;  /* 0x000000980060b947 */ /* 0x000fea0003800000 */
[----:B------:R-:W-:-:S13]  /*0940*/  ISETP.GT.U32.AND P0, PT, R6, 0x1, PT ;  /* 0x000000010600780c */ /* 0x000fda0003f04070 */
[----:B0-----:R-:W-:Y:S05]  /*0950*/  @P0 EXIT ;  /* 0x000000000000094d */ /* 0x001fea0003800000 */
[----:B------:R-:W-:Y:S01]  /*0960*/  ULDC.64 UR4, c[0x0][0x650] ;  /* 0x0001940000047ab9 */ /* 0x000fe20000000a00 */
[----:B------:R-:W-:Y:S01]  /*0970*/  PRMT R0, RZ, 0x7610, R0 ;  /* 0x00007610ff007816 */ /* 0x000fe20000000000 */
[----:B------:R-:W-:Y:S01]  /*0980*/  IMAD.MOV.U32 R154, RZ, RZ, -0x1 ;  /* 0xffffffffff9a7424 */ /* 0x000fe200078e00ff */
[----:B------:R-:W-:Y:S01]  /*0990*/  ISETP.GE.U32.AND P0, PT, R16, UR4, PT ;  /* 0x0000000410007c0c */ /* 0x000fe2000bf06070 */
[----:B------:R-:W-:Y:S02]  /*09a0*/  IMAD.MOV.U32 R153, RZ, RZ, -0x1 ;  /* 0xffffffffff997424 */ /* 0x000fe400078e00ff */
[----:B------:R-:W-:Y:S01]  /*09b0*/  IMAD.MOV.U32 R23, RZ, RZ, -0x1 ;  /* 0xffffffffff177424 */ /* 0x000fe200078e00ff */
[----:B------:R-:W-:-:S13]  /*09c0*/  ISETP.GE.U32.AND.EX P0, PT, R17, UR5, PT, P0 ;  /* 0x0000000511007c0c */ /* 0x000fda000bf06100 */
[----:B------:R-:W-:Y:S05]  /*09d0*/  @P0 BRA `(.L_x_8) ;  /* 0x00000004002c0947 */ /* 0x000fea0003800000 */
[----:B------:R-:W0:Y:S01]  /*09e0*/  LDC.64 R24, c[0x0][0x628] ;  /* 0x00018a00ff187b82 */ /* 0x000e220000000a00 */
[----:B------:R-:W-:Y:S02]  /*09f0*/  IMAD.MOV.U32 R8, RZ, RZ, R16 ;  /* 0x000000ffff087224 */ /* 0x000fe400078e0010 */
[----:B------:R-:W-:-:S05]  /*0a00*/  IMAD.MOV.U32 R9, RZ, RZ, R17 ;  /* 0x000000ffff097224 */ /* 0x000fca00078e0011 */
[----:B------:R-:W1:Y:S08]  /*0a10*/  LDC R0, c[0x0][0x630] ;  /* 0x00018c00ff007b82 */ /* 0x000e700000000800 */
[----:B------:R-:W2:Y:S01]  /*0a20*/  LDC.64 R26, c[0x0][0x620] ;  /* 0x00018800ff1a7b82 */ /* 0x000ea20000000a00 */
[----:B0-----:R-:W-:-:S04]  /*0a30*/  ISETP.NE.U32.AND P0, PT, R24, RZ, PT ;  /* 0x000000ff1800720c */ /* 0x001fc80003f05070 */
[----:B------:R-:W-:-:S13]  /*0a40*/  ISETP.NE.AND.EX P0, PT, R25, RZ, PT, P0 ;  /* 0x000000ff1900720c */ /* 0x000fda0003f05300 */
[----:B-12---:R-:W-:Y:S05]  /*0a50*/  @!P0 BRA `(.L_x_9) ;  /* 0x0000000000288947 */ /* 0x006fea0003800000 */
[----:B------:R-:W0:Y:S02]  /*0a60*/  LDC R13, c[0x0][0x634] ;  /* 0x00018d00ff0d7b82 */ /* 0x000e240000000800 */
[----:B0-----:R-:W-:-:S05]  /*0a70*/  IADD3 R13, P0, R16, R13, RZ ;  /* 0x0000000d100d7210 */ /* 0x001fca0007f1e0ff */
[----:B------:R-:W-:-:S04]  /*0a80*/  IMAD.X R15, RZ, RZ, R17, P0 ;  /* 0x000000ffff0f7224 */ /* 0x000fc800000e0611 */
[----:B------:R-:W-:-:S04]  /*0a90*/  IMAD.WIDE.U32 R8, R15, R24, RZ ;  /* 0x000000180f087225 */ /* 0x000fc800078e00ff */
[----:B------:R-:W-:-:S04]  /*0aa0*/  IMAD.WIDE.U32 R10, P0, R13, R25, R8 ;  /* 0x000000190d0a7225 */ /* 0x000fc80007800008 */
[----:B------:R-:W-:-:S04]  /*0ab0*/  IMAD.WIDE.U32 R8, R13, R24, RZ ;  /* 0x000000180d087225 */ /* 0x000fc800078e00ff */
[----:B------:R-:W-:Y:S01]  /*0ac0*/  IMAD.X R13, RZ, RZ, RZ, P0 ;  /* 0x000000ffff0d7224 */ /* 0x000fe200000e06ff */
[----:B------:R-:W-:Y:S01]  /*0ad0*/  IADD3 RZ, P0, R9, R10, RZ ;  /* 0x0000000a09ff7210 */ /* 0x000fe20007f1e0ff */
[----:B------:R-:W-:-:S04]  /*0ae0*/  IMAD.MOV.U32 R12, RZ, RZ, R11 ;  /* 0x000000ffff0c7224 */ /* 0x000fc800078e000b */
[----:B------:R-:W-:-:S08]  /*0af0*/  IMAD.WIDE.U32.X R8, R15, R25, R12, P0 ;  /* 0x000000190f087225 */ /* 0x000fd000000e040c */
.L_x_9:
[----:B------:R-:W0:Y:S01]  /*0b00*/  LDC.64 R24, c[0x0][0x640] ;  /* 0x00019000ff187b82 */ /* 0x000e220000000a00 */
[-CC-:B------:R-:W-:Y:S01]  /*0b10*/  SHF.R.U64 R28, R8, R0.reuse, R9.reuse ;  /* 0x00000000081c7219 */ /* 0x180fe20000001209 */
[----:B------:R-:W-:Y:S01]  /*0b20*/  IMAD R30, R7, R21, R4 ;  /* 0x00000015071e7224 */ /* 0x000fe200078e0204 */
[----:B------:R-:W-:Y:S01]  /*0b30*/  SHF.R.U32.HI R0, RZ, R0, R9 ;  /* 0x00000000ff007219 */ /* 0x000fe20000011609 */
[----:B------:R-:W-:Y:S01]  /*0b40*/  IMAD.MOV.U32 R21, RZ, RZ, 0x1 ;  /* 0x00000001ff157424 */ /* 0x000fe200078e00ff */
[----:B------:R-:W-:-:S03]  /*0b50*/  IADD3 R5, P0, RZ, -R28, RZ ;  /* 0x8000001cff057210 */ /* 0x000fc60007f1e0ff */
[----:B------:R-:W1:Y:S02]  /*0b60*/  LDC R6, c[0x0][0x618] ;  /* 0x00018600ff067b82 */ /* 0x000e640000000800 */
[----:B------:R-:W-:-:S04]  /*0b70*/  IMAD.X R9, RZ, RZ, ~R0, P0 ;  /* 0x000000ffff097224 */ /* 0x000fc800000e0e00 */
[-C--:B------:R-:W-:Y:S02]  /*0b80*/  IMAD R0, R9, R26.reuse, RZ ;  /* 0x0000001a09007224 */ /* 0x080fe400078e02ff */
[----:B------:R-:W2:Y:S01]  /*0b90*/  LDC R11, c[0x0][0x608] ;  /* 0x00018200ff0b7b82 */ /* 0x000ea20000000800 */
[----:B------:R-:W-:-:S04]  /*0ba0*/  IMAD.WIDE.U32 R8, R5, R26, R16 ;  /* 0x0000001a05087225 */ /* 0x000fc800078e0010 */
[----:B------:R-:W-:-:S03]  /*0bb0*/  IMAD R5, R5, R27, R0 ;  /* 0x0000001b05057224 */ /* 0x000fc600078e0200 */
[----:B------:R-:W3:Y:S01]  /*0bc0*/  LDC R12, c[0x0][0x658] ;  /* 0x00019600ff0c7b82 */ /* 0x000ee20000000800 */
[----:B0-----:R-:W-:Y:S01]  /*0bd0*/  ISETP.NE.U32.AND P0, PT, R24, RZ, PT ;  /* 0x000000ff1800720c */ /* 0x001fe20003f05070 */
[----:B------:R-:W-:Y:S02]  /*0be0*/  IMAD.IADD R5, R9, 0x1, R5 ;  /* 0x0000000109057824 */ /* 0x000fe400078e0205 */
[----:B------:R-:W-:Y:S01]  /*0bf0*/  IMAD.MOV.U32 R9, RZ, RZ, -0x1 ;  /* 0xffffffffff097424 */ /* 0x000fe200078e00ff */
[----:B------:R-:W-:-:S03]  /*0c00*/  ISETP.NE.AND.EX P0, PT, R25, RZ, PT, P0 ;  /* 0x000000ff1900720c */ /* 0x000fc60003f05300 */
[----:B------:R-:W0:Y:S01]  /*0c10*/  LDC R15, c[0x0][0x600] ;  /* 0x00018000ff0f7b82 */ /* 0x000e220000000800 */
[-CC-:B-1----:R-:W-:Y:S02]  /*0c20*/  SHF.R.U64 R13, R8, R6.reuse, R5.reuse ;  /* 0x00000006080d7219 */ /* 0x182fe40000001205 */
[----:B------:R-:W-:-:S05]  /*0c30*/  SHF.R.U32.HI R0, RZ, R6, R5 ;  /* 0x00000006ff007219 */ /* 0x000fca0000011605 */
[----:B------:R-:W1:Y:S01]  /*0c40*/  LDC R14, c[0x0][0x648] ;  /* 0x00019200ff0e7b82 */ /* 0x000e620000000800 */
[-CC-:B--2---:R-:W-:Y:S02]  /*0c50*/  SHF.R.U64 R27, R13, R11.reuse, R0.reuse ;  /* 0x0000000b0d1b7219 */ /* 0x184fe40000001200 */
[----:B------:R-:W-:-:S05]  /*0c60*/  SHF.R.U32.HI R5, RZ, R11, R0 ;  /* 0x0000000bff057219 */ /* 0x000fca0000011600 */
[----:B------:R-:W2:Y:S01]  /*0c70*/  LDC R20, c[0x0][0x638] ;  /* 0x00018e00ff147b82 */ /* 0x000ea20000000800 */
[-CC-:B---3--:R-:W-:Y:S02]  /*0c80*/  SHF.R.U64 R26, R27, R12.reuse, R5.reuse ;  /* 0x0000000c1b1a7219 */ /* 0x188fe40000001205 */
[-C--:B------:R-:W-:Y:S02]  /*0c90*/  SHF.L.U32 R0, R9, R12.reuse, RZ ;  /* 0x0000000c09007219 */ /* 0x080fe400000006ff */
[----:B------:R-:W-:Y:S01]  /*0ca0*/  SHF.R.U32.HI R5, RZ, R12, R5 ;  /* 0x0000000cff057219 */ /* 0x000fe20000011605 */
[----:B------:R-:W-:Y:S01]  /*0cb0*/  IMAD.MOV.U32 R4, RZ, RZ, R26 ;  /* 0x000000ffff047224 */ /* 0x000fe200078e001a */
[----:B------:R-:W-:Y:S01]  /*0cc0*/  LOP3.LUT R10, RZ, R0, RZ, 0x33, !PT ;  /* 0x00000000ff0a7212 */ /* 0x000fe200078e33ff */
[----:B------:R-:W3:Y:S01]  /*0cd0*/  LDC R23, c[0x0][0x610] ;  /* 0x00018400ff177b82 */ /* 0x000ee20000000800 */
[----:B------:R-:W-:Y:S05]  /*0ce0*/  @!P0 BRA `(.L_x_10) ;  /* 0x0000000000288947 */ /* 0x000fea0003800000 */
[----:B------:R-:W4:Y:S02]  /*0cf0*/  LDC R9, c[0x0][0x64c] ;  /* 0x00019300ff097b82 */ /* 0x000f240000000800 */
[----:B----4-:R-:W-:-:S05]  /*0d00*/  IADD3 R9, P0, R26, R9, RZ ;  /* 0x000000091a097210 */ /* 0x010fca0007f1e0ff */
        /* <DEDUP_REMOVED lines=8> */
.L_x_10:
[----:B-1----:R-:W-:Y:S01]  /*0d90*/  SHF.R.U64 R4, R4, R14, R5 ;  /* 0x0000000e04047219 */ /* 0x002fe20000001205 */
[----:B0-----:R-:W-:Y:S01]  /*0da0*/  VIADD R6, R15, 0xffffffff ;  /* 0xffffffff0f067836 */ /* 0x001fe20000000000 */
[----:B------:R-:W-:Y:S02]  /*0db0*/  SHF.L.U32 R0, R21, R12, RZ ;  /* 0x0000000c15007219 */ /* 0x000fe400000006ff */
[----:B------:R-:W-:Y:S01]  /*0dc0*/  LOP3.LUT R5, R27, R10, RZ, 0xc0, !PT ;  /* 0x0000000a1b057212 */ /* 0x000fe200078ec0ff */
[----:B------:R-:W-:Y:S01]  /*0dd0*/  IMAD.MOV R7, RZ, RZ, -R4 ;  /* 0x000000ffff077224 */ /* 0x000fe200078e0a04 */
[----:B------:R-:W-:Y:S02]  /*0de0*/  SEL R3, R3, R30, !P1 ;  /* 0x0000001e03037207 */ /* 0x000fe40004800000 */
[----:B------:R-:W-:Y:S01]  /*0df0*/  LOP3.LUT R6, R13, R6, RZ, 0xc0, !PT ;  /* 0x000000060d067212 */ /* 0x000fe200078ec0ff */
[----:B------:R-:W-:Y:S02]  /*0e00*/  IMAD R4, R0, R4, R5 ;  /* 0x0000000400047224 */ /* 0x000fe400078e0205 */
[----:B--2---:R-:W-:-:S02]  /*0e10*/  IMAD R0, R7, R20, R26 ;  /* 0x0000001407007224 */ /* 0x004fc400078e021a */
[----:B---3--:R-:W-:Y:S02]  /*0e20*/  IMAD R3, R4, R23, R3 ;  /* 0x0000001704037224 */ /* 0x008fe400078e0203 */
[----:B------:R-:W-:Y:S02]  /*0e30*/  IMAD R154, R0, R15, R6 ;  /* 0x0000000f009a7224 */ /* 0x000fe400078e0206 */
[----:B------:R-:W-:Y:S02]  /*0e40*/  IMAD.MOV.U32 R4, RZ, RZ, 0x1 ;  /* 0x00000001ff047424 */ /* 0x000fe400078e00ff */
[----:B------:R-:W-:Y:S01]  /*0e50*/  IMAD.MOV.U32 R23, RZ, RZ, R28 ;  /* 0x000000ffff177224 */ /* 0x000fe200078e001c */
[----:B------:R-:W-:Y:S02]  /*0e60*/  SEL R153, R154, R3, !P1 ;  /* 0x000000039a997207 */ /* 0x000fe40004800000 */
[----:B------:R-:W-:Y:S02]  /*0e70*/  PRMT R0, R4, 0x7610, R0 ;  /* 0x0000761004007816 */ /* 0x000fe40000000000 */
[----:B------:R-:W-:-:S07]  /*0e80*/  SEL R154, R3, R154, !P1 ;  /* 0x0000009a039a7207 */ /* 0x000fce0004800000 */
.L_x_8:
[----:B------:R-:W-:-:S08]  /*0e90*/  NOP ;  /* 0x0000000000007918 */ /* 0x000fd00000000000 */
[----:B------:R-:W0:Y:S02]  /*0ea0*/  USETMAXREG.TRY_ALLOC.CTAPOOL UP0, 0xe8 ;  /* 0x000000e8000079c8 */ /* 0x000e240008000600 */
[----:B0-----:R-:W-:-:S13]  /*0eb0*/  PLOP3.LUT P0, PT, PT, PT, UP0, 0x80, 0x0 ;  /* 0x000000000000781c */ /* 0x001fda0003f0f008 */
[----:B------:R-:W-:Y:S05]  /*0ec0*/  @!P0 BRA `(.L_x_8) ;  /* 0xfffffffc00f08947 */ /* 0x000fea000383ffff */
[----:B------:R-:W-:Y:S01]  /*0ed0*/  ULDC.64 UR4, c[0x0][0x598] ;  /* 0x0001660000047ab9 */ /* 0x000fe20000000a00 */
[----:B------:R-:W-:Y:S01]  /*0ee0*/  ULDC.64 UR36, c[0x0][0x208] ;  /* 0x0000820000247ab9 */ /* 0x000fe20000000a00 */
[----:B------:R-:W-:-:S04]  /*0ef0*/  ISETP.NE.U32.AND P0, PT, RZ, UR4, PT ;  /* 0x00000004ff007c0c */ /* 0x000fc8000bf05070 */
[----:B------:R-:W-:-:S13]  /*0f00*/  ISETP.NE.AND.EX P0, PT, RZ, UR5, PT, P0 ;  /* 0x00000005ff007c0c */ /* 0x000fda000bf05300 */
[----:B------:R-:W-:Y:S05]  /*0f10*/  @!P0 BRA `(.L_x_11) ;  /* 0x00000000001c8947 */ /* 0x000fea0003800000 */
[----:B------:R-:W0:Y:S02]  /*0f20*/  LDC.64 R4, c[0x0][0x598] ;  /* 0x00016600ff047b82 */ /* 0x000e240000000a00 */
[----:B0-----:R-:W2:Y:S02]  /*0f30*/  LDG.E.64 R4, desc[UR36][R4.64] ;  /* 0x0000002404047981 */ /* 0x001ea4000c1e1b00 */
[----:B--2---:R-:W-:-:S04]  /*0f40*/  ISETP.NE.U32.AND P0, PT, R4, RZ, PT ;  /* 0x000000ff0400720c */ /* 0x004fc80003f05070 */
[----:B------:R-:W-:-:S13]  /*0f50*/  ISETP.NE.AND.EX P0, PT, R5, RZ, PT, P0 ;  /* 0x000000ff0500720c */ /* 0x000fda0003f05300 */
[----:B------:R-:W-:Y:S05]  /*0f60*/  @!P0 BRA `(.L_x_11) ;  /* 0x0000000000088947 */ /* 0x000fea0003800000 */
[----:B------:R0:W5:Y:S01]  /*0f70*/  LD.E R155, desc[UR36][R4.64] ;  /* 0x00000024049b7980 */ /* 0x000162000c101900 */
[----:B------:R-:W-:Y:S05]  /*0f80*/  BRA `(.L_x_12) ;  /* 0x0000000000247947 */ /* 0x000fea0003800000 */
.L_x_11:
[----:B------:R-:W-:Y:S02]  /*0f90*/  ULDC.64 UR4, c[0x0][0x588] ;  /* 0x0001620000047ab9 */ /* 0x000fe40000000a00 */
[----:B------:R-:W-:-:S04]  /*0fa0*/  ISETP.NE.U32.AND P0, PT, RZ, UR4, PT ;  /* 0x00000004ff007c0c */ /* 0x000fc8000bf05070 */
[----:B------:R-:W-:-:S13]  /*0fb0*/  ISETP.NE.AND.EX P0, PT, RZ, UR5, PT, P0 ;  /* 0x00000005ff007c0c */ /* 0x000fda000bf05300 */
[----:B------:R-:W-:Y:S05]  /*0fc0*/  @!P0 BRA `(.L_x_13) ;  /* 0x00000000000c8947 */ /* 0x000fea0003800000 */
[----:B------:R-:W0:Y:S02]  /*0fd0*/  LDC.64 R4, c[0x0][0x588] ;  /* 0x00016200ff047b82 */ /* 0x000e240000000a00 */
[----:B0-----:R1:W5:Y:S01]  /*0fe0*/  LDG.E R155, desc[UR36][R4.64] ;  /* 0x00000024049b7981 */ /* 0x001362000c1e1900 */
[----:B------:R-:W-:Y:S05]  /*0ff0*/  BRA `(.L_x_12) ;  /* 0x0000000000087947 */ /* 0x000fea0003800000 */
.L_x_13:
[----:B------:R-:W-:Y:S02]  /*1000*/  ULDC UR4, c[0x0][0x580] ;  /* 0x0001600000047ab9 */ /* 0x000fe40000000800 */
[----:B------:R-:W-:-:S07]  /*1010*/  IMAD.U32 R155, RZ, RZ, UR4 ;  /* 0x00000004ff9b7e24 */ /* 0x000fce000f8e00ff */
.L_x_12:
[----:B------:R-:W-:Y:S02]  /*1020*/  ULDC.64 UR4, c[0x0][0x5a0] ;  /* 0x0001680000047ab9 */ /* 0x000fe40000000a00 */
[----:B------:R-:W-:-:S04]  /*1030*/  ISETP.NE.U32.AND P0, PT, RZ, UR4, PT ;  /* 0x00000004ff007c0c */ /* 0x000fc8000bf05070 */
[----:B------:R-:W-:-:S13]  /*1040*/  ISETP.NE.AND.EX P0, PT, RZ, UR5, PT, P0 ;  /* 0x00000005ff007c0c */ /* 0x000fda000bf05300 */
[----:B------:R-:W-:Y:S05]  /*1050*/  @!P0 BRA `(.L_x_14) ;  /* 0x00000000001c8947 */ /* 0x000fea0003800000 */
[----:B01----:R-:W0:Y:S02]  /*1060*/  LDC.64 R4, c[0x0][0x5a0] ;  /* 0x00016800ff047b82 */ /* 0x003e240000000a00 */
[----:B0-----:R-:W2:Y:S02]  /*1070*/  LDG.E.64 R4, desc[UR36][R4.64] ;  /* 0x0000002404047981 */ /* 0x001ea4000c1e1b00 */
[----:B--2---:R-:W-:-:S04]  /*1080*/  ISETP.NE.U32.AND P0, PT, R4, RZ, PT ;  /* 0x000000ff0400720c */ /* 0x004fc80003f05070 */
[----:B------:R-:W-:-:S13]  /*1090*/  ISETP.NE.AND.EX P0, PT, R5, RZ, PT, P0 ;  /* 0x000000ff0500720c */ /* 0x000fda0003f05300 */
[----:B------:R-:W-:Y:S05]  /*10a0*/  @!P0 BRA `(.L_x_14) ;  /* 0x0000000000088947 */ /* 0x000fea0003800000 */
[----:B------:R0:W5:Y:S01]  /*10b0*/  LD.E R156, desc[UR36][R4.64] ;  /* 0x00000024049c7980 */ /* 0x000162000c101900 */
[----:B------:R-:W-:Y:S05]  /*10c0*/  BRA `(.L_x_15) ;  /* 0x0000000000247947 */ /* 0x000fea0003800000 */
.L_x_14:
[----:B------:R-:W-:Y:S02]  /*10d0*/  ULDC.64 UR4, c[0x0][0x590] ;  /* 0x0001640000047ab9 */ /* 0x000fe40000000a00 */
[----:B------:R-:W-:-:S04]  /*10e0*/  ISETP.NE.U32.AND P0, PT, RZ, UR4, PT ;  /* 0x00000004ff007c0c */ /* 0x000fc8000bf05070 */
[----:B------:R-:W-:-:S13]  /*10f0*/  ISETP.NE.AND.EX P0, PT, RZ, UR5, PT, P0 ;  /* 0x00000005ff007c0c */ /* 0x000fda000bf05300 */
[----:B------:R-:W-:Y:S05]  /*1100*/  @!P0 BRA `(.L_x_16) ;  /* 0x00000000000c8947 */ /* 0x000fea0003800000 */
[----:B------:R-:W2:Y:S02]  /*1110*/  LDC.64 R156, c[0x0][0x590] ;  /* 0x00016400ff9c7b82 */ /* 0x000ea40000000a00 */
[----:B--2---:R2:W5:Y:S01]  /*1120*/  LDG.E R156, desc[UR36][R156.64] ;  /* 0x000000249c9c7981 */ /* 0x004562000c1e1900 */
[----:B------:R-:W-:Y:S05]  /*1130*/  BRA `(.L_x_15) ;  /* 0x0000000000087947 */ /* 0x000fea0003800000 */
.L_x_16:
[----:B------:R-:W-:Y:S02]  /*1140*/  ULDC UR4, c[0x0][0x584] ;  /* 0x0001610000047ab9 */ /* 0x000fe40000000800 */
[----:B------:R-:W-:-:S07]  /*1150*/  IMAD.U32 R156, RZ, RZ, UR4 ;  /* 0x00000004ff9c7e24 */ /* 0x000fce000f8e00ff */
.L_x_15:
[----:B------:R-:W-:-:S13]  /*1160*/  LOP3.LUT P0, RZ, R0, 0xff, RZ, 0xc0, !PT ;  /* 0x000000ff00ff7812 */ /* 0x000fda000780c0ff */
[----:B------:R-:W-:Y:S05]  /*1170*/  @!P0 EXIT ;  /* 0x000000000000894d */ /* 0x000fea0003800000 */
[----:B------:R-:W-:Y:S01]  /*1180*/  ULDC UR4, c[0x0][0x28c] ;  /* 0x0000a30000047ab9 */ /* 0x000fe20000000800 */
[----:B--2---:R-:W-:Y:S01]  /*1190*/  LOP3.LUT R157, R19, 0x1, RZ, 0xfc, !PT ;  /* 0x00000001139d7812 */ /* 0x004fe200078efcff */
[----:B------:R-:W-:Y:S01]  /*11a0*/  UIADD3 UR4, UR4, 0x1f, URZ ;  /* 0x0000001f04047890 */ /* 0x000fe2000fffe03f */
[----:B------:R-:W-:Y:S01]  /*11b0*/  UMOV UR38, URZ ;  /* 0x0000003f00267c82 */ /* 0x000fe20008000000 */
[----:B------:R-:W-:Y:S02]  /*11c0*/  UMOV UR39, URZ ;  /* 0x0000003f00277c82 */ /* 0x000fe40008000000 */
[----:B------:R-:W-:-:S04]  /*11d0*/  USHF.R.S32.HI UR5, URZ, 0x1f, UR4 ;  /* 0x0000001f3f057899 */ /* 0x000fc80008011404 */
[----:B------:R-:W-:-:S04]  /*11e0*/  ULEA.HI UR5, UR5, UR4, URZ, 0x5 ;  /* 0x0000000405057291 */ /* 0x000fc8000f8f283f */
[----:B------:R-:W-:-:S12]  /*11f0*/  USHF.R.S32.HI UR40, URZ, 0x5, UR5 ;  /* 0x000000053f287899 */ /* 0x000fd80008011405 */
.L_x_290:
[----:B------:R-:W-:Y:S01]  /*1200*/  LOP3.LUT R0, R18, 0x80, RZ, 0xc0, !PT ;  /* 0x0000008012007812 */ /* 0x000fe200078ec0ff */
[----:B--2---:R-:W2:Y:S01]  /*1210*/  S2UR UR7, SR_CgaCtaId ;  /* 0x00000000000779c3 */ /* 0x004ea20000008800 */
[----:B------:R-:W-:Y:S02]  /*1220*/  UMOV UR6, 0x400 ;  /* 0x0000040000067882 */ /* 0x000fe40000000000 */
[----:B------:R-:W-:-:S06]  /*1230*/  SHF.R.U32.HI R0, RZ, 0x7, R0 ;  /* 0x00000007ff007819 */ /* 0x000fcc0000011600 */
[----:B---3--:R-:W3:Y:S01]  /*1240*/  SHFL.IDX PT, R0, R0, RZ, 0x1f ;  /* 0x00001fff00007589 */ /* 0x008ee200000e0000 */
[----:B--2---:R-:W-:Y:S01]  /*1250*/  ULEA UR6, UR7, UR6, 0x18 ;  /* 0x0000000607067291 */ /* 0x004fe2000f8ec03f */
[----:B---3--:R-:W-:-:S13]  /*1260*/  R2UR UR4, R0 ;  /* 0x00000000000472ca */ /* 0x008fda00000e0000 */
[----:B------:R-:W-:-:S04]  /*1270*/  ULEA.HI UR5, UR4, UR4, URZ, 0x1 ;  /* 0x0000000404057291 */ /* 0x000fc8000f8f083f */
[----:B------:R-:W-:-:S04]  /*1280*/  ULOP3.LUT UR5, UR5, 0x7fffe, URZ, 0xc0, !UPT ;  /* 0x0007fffe05057892 */ /* 0x000fc8000f8ec03f */
[----:B------:R-:W-:-:S03]  /*1290*/  UIADD3 UR5, UR4, -UR5, URZ ;  /* 0x8000000504057290 */ /* 0x000fc6000fffe03f */
[----:B------:R-:W-:Y:S01]  /*12a0*/  ULDC UR4, c[0x0][0x28c] ;  /* 0x0000a30000047ab9 */ /* 0x000fe20000000800 */
[----:B------:R-:W-:Y:S01]  /*12b0*/  ULEA UR5, UR5, UR6, 0xd ;  /* 0x0000000605057291 */ /* 0x000fe2000f8e683f */
[----:B------:R-:W-:-:S03]  /*12c0*/  ISETP.LT.AND P0, PT, RZ, UR4, PT ;  /* 0x00000004ff007c0c */ /* 0x000fc6000bf01270 */
[----:B------:R-:W-:-:S04]  /*12d0*/  UIADD3 UR5, UR5, 0x100, URZ ;  /* 0x0000010005057890 */ /* 0x000fc8000fffe03f */
[----:B------:R-:W-:-:S04]  /*12e0*/  USHF.R.U32.HI UR5, URZ, 0x4, UR5 ;  /* 0x000000043f057899 */ /* 0x000fc80008011605 */
[----:B------:R-:W-:Y:S02]  /*12f0*/  ULOP3.LUT UR41, UR5, 0x3fff, URZ, 0xc0, !UPT ;  /* 0x00003fff05297892 */ /* 0x000fe4000f8ec03f */
[----:B-1--45:R-:W-:Y:S10]  /*1300*/  @P0 BRA `(.L_x_17) ;  /* 0x0000000000400947 */ /* 0x032ff40003800000 */
[----:B------:R-:W-:Y:S01]  /*1310*/  MOV R0, 0x0 ;  /* 0x0000000000007802 */ /* 0x000fe20000000f00 */
[----:B------:R-:W-:Y:S01]  /*1320*/  ULDC.64 UR4, c[0x4][0x68] ;  /* 0x01001a0000047ab9 */ /* 0x000fe20000000a00 */
[----:B------:R-:W-:Y:S01]  /*1330*/  ULDC.64 UR6, c[0x4][0x8] ;  /* 0x0100020000067ab9 */ /* 0x000fe20000000a00 */
[----:B01----:R-:W-:Y:S01]  /*1340*/  IMAD.U32 R4, RZ, RZ, UR4 ;  /* 0x00000004ff047e24 */ /* 0x003fe2000f8e00ff */
[----:B------:R0:W1:Y:S01]  /*1350*/  LDC.64 R14, c[0x4][R0] ;  /* 0x01000000000e7b82 */ /* 0x0000620000000a00 */
[----:B------:R-:W-:Y:S01]  /*1360*/  IMAD.U32 R5, RZ, RZ, UR5 ;  /* 0x00000005ff057e24 */ /* 0x000fe2000f8e00ff */
[----:B------:R-:W-:Y:S01]  /*1370*/  ULDC.64 UR4, c[0x4][0x70] ;  /* 0x01001c0000047ab9 */ /* 0x000fe20000000a00 */
[----:B------:R-:W-:Y:S02]  /*1380*/  IMAD.U32 R10, RZ, RZ, UR6 ;  /* 0x00000006ff0a7e24 */ /* 0x000fe4000f8e00ff */
[----:B------:R-:W-:Y:S02]  /*1390*/  IMAD.U32 R6, RZ, RZ, UR4 ;  /* 0x00000004ff067e24 */ /* 0x000fe4000f8e00ff */
[----:B------:R-:W-:-:S02]  /*13a0*/  IMAD.U32 R7, RZ, RZ, UR5 ;  /* 0x00000005ff077e24 */ /* 0x000fc4000f8e00ff */
[----:B------:R-:W-:Y:S02]  /*13b0*/  IMAD.U32 R11, RZ, RZ, UR7 ;  /* 0x00000007ff0b7e24 */ /* 0x000fe4000f8e00ff */
[----:B------:R-:W-:Y:S02]  /*13c0*/  IMAD.MOV.U32 R8, RZ, RZ, 0x1e1 ;  /* 0x000001e1ff087424 */ /* 0x000fe400078e00ff */
[----:B------:R-:W-:Y:S02]  /*13d0*/  IMAD.MOV.U32 R12, RZ, RZ, 0x1 ;  /* 0x00000001ff0c7424 */ /* 0x000fe400078e00ff */
[----:B0-----:R-:W-:-:S07]  /*13e0*/  IMAD.MOV.U32 R13, RZ, RZ, RZ ;  /* 0x000000ffff0d7224 */ /* 0x001fce00078e00ff */
[----:B------:R-:W-:-:S07]  /*13f0*/  LEPC R20, `(.L_x_17) ;  /* 0x000000001014794e */ /* 0x000fce0000000000 */
[----:B-1---5:R-:W-:Y:S05]  /*1400*/  CALL.ABS.NOINC R14 ;  /* 0x000000000e007343 */ /* 0x022fea0003c00000 */
.L_x_17:
[----:B------:R-:W-:-:S13]  /*1410*/  ISETP.NE.AND P0, PT, R157, 0x3, PT ;  /* 0x000000039d00780c */ /* 0x000fda0003f05270 */
[----:B------:R-:W-:Y:S05]  /*1420*/  @!P0 BRA `(.L_x_18) ;  /* 0x0000000000048947 */ /* 0x000fea0003800000 */
[----:B------:R-:W-:Y:S01]  /*1430*/  BPT.TRAP 0x1 ;  /* 0x000000040000795c */ /* 0x000fe20000300000 */
.L_x_18:
[----:B------:R-:W2:Y:S01]  /*1440*/  S2UR UR5, SR_CgaCtaId ;  /* 0x00000000000579c3 */ /* 0x000ea20000008800 */
[----:B------:R-:W-:Y:S01]  /*1450*/  UMOV UR4, 0x400 ;  /* 0x0000040000047882 */ /* 0x000fe20000000000 */
[----:B------:R-:W-:Y:S02]  /*1460*/  IMAD.U32 R0, RZ, RZ, UR38 ;  /* 0x00000026ff007e24 */ /* 0x000fe4000f8e00ff */
[----:B------:R-:W-:-:S03]  /*1470*/  IMAD.U32 R3, RZ, RZ, UR39 ;  /* 0x00000027ff037e24 */ /* 0x000fc6000f8e00ff */
[----:B------:R-:W-:Y:S01]  /*1480*/  SHF.L.U32 R0, R0, 0x1f, RZ ;  /* 0x0000001f00007819 */ /* 0x000fe200000006ff */
[----:B--2---:R-:W-:-:S06]  /*1490*/  ULEA UR4, UR5, UR4, 0x18 ;  /* 0x0000000405047291 */ /* 0x004fcc000f8ec03f */
[----:B------:R-:W-:-:S04]  /*14a0*/  IMAD.U32 R6, RZ, RZ, UR4 ;  /* 0x00000004ff067e24 */ /* 0x000fc8000f8e00ff */
[----:B------:R-:W-:-:S04]  /*14b0*/  IMAD R3, R3, 0x8, R6 ;  /* 0x0000000803037824 */ /* 0x000fc800078e0206 */
[----:B------:R2:W3:Y:S01]  /*14c0*/  SYNCS.PHASECHK.TRANS64.TRYWAIT P1, [R3+URZ], R0 ;  /* 0x00000000030075a7 */ /* 0x0004e2000802017f */
[----:B------:R-:W-:Y:S05]  /*14d0*/  @!P0 BRA `(.L_x_19) ;  /* 0x0000000000048947 */ /* 0x000fea0003800000 */
[----:B------:R-:W-:Y:S01]  /*14e0*/  BPT.TRAP 0x1 ;  /* 0x000000040000795c */ /* 0x000fe20000300000 */
.L_x_19:
[----:B---3--:R-:W-:Y:S05]  /*14f0*/  @P1 BRA `(.L_x_20) ;  /* 0x0000000000081947 */ /* 0x008fea0003800000 */
[----:B------:R-:W3:Y:S02]  /*1500*/  SYNCS.PHASECHK.TRANS64.TRYWAIT P1, [R3+URZ], R0 ;  /* 0x00000000030075a7 */ /* 0x000ee4000802017f */
[----:B---3--:R-:W-:Y:S05]  /*1510*/  @!P1 BRA `(.L_x_21) ;  /* 0x000000a400149947 */ /* 0x008fea0003800000 */
.L_x_20:
[----:B------:R-:W-:-:S04]  /*1520*/  UISETP.LT.AND UP0, UPT, UR40, 0x1, UPT ;  /* 0x000000012800788c */ /* 0x000fc8000bf01270 */
[----:B------:R-:W-:-:S06]  /*1530*/  USEL UR4, UR40, 0x1, UP0 ;  /* 0x0000000128047887 */ /* 0x000fcc0008000000 */
[----:B--23--:R-:W-:Y:S01]  /*1540*/  IMAD.U32 R0, RZ, RZ, UR4 ;  /* 0x00000004ff007e24 */ /* 0x00cfe2000f8e00ff */
[----:B------:R-:W-:Y:S05]  /*1550*/  WARPSYNC.ALL ;  /* 0x0000000000007948 */ /* 0x000fea0003800000 */
[----:B------:R-:W-:-:S04]  /*1560*/  IADD3 R0, -R0, UR40, RZ ;  /* 0x0000002800007c10 */ /* 0x000fc8000fffe1ff */
[----:B------:R-:W-:Y:S02]  /*1570*/  ISETP.GE.AND P1, PT, R0, 0x1, PT ;  /* 0x000000010000780c */ /* 0x000fe40003f26270 */
[----:B------:R-:W-:Y:S01]  /*1580*/  R2UR UR4, R6 ;  /* 0x00000000060472ca */ /* 0x000fe200000e0000 */
[----:B------:R-:W-:Y:S01]  /*1590*/  WARPGROUP.ARRIVE ;  /* 0x00000000000079c5 */ /* 0x000fe20000000000 */
[----:B------:R-:W-:Y:S01]  /*15a0*/  UMOV UR9, 0x40000040 ;  /* 0x4000004000097882 */ /* 0x000fe20000000000 */
[----:B------:R-:W-:-:S10]  /*15b0*/  UMOV UR11, 0x40000040 ;  /* 0x40000040000b7882 */ /* 0x000fd40000000000 */
[----:B------:R-:W-:-:S04]  /*15c0*/  UIADD3 UR4, UR4, 0x10100, URZ ;  /* 0x0001010004047890 */ /* 0x000fc8000fffe03f */
[----:B------:R-:W-:-:S04]  /*15d0*/  USHF.R.U32.HI UR4, URZ, 0x4, UR4 ;  /* 0x000000043f047899 */ /* 0x000fc80008011604 */
[----:B------:R-:W-:Y:S02]  /*15e0*/  ULOP3.LUT UR5, UR4, 0x3fff, URZ, 0xc0, !UPT ;  /* 0x00003fff04057892 */ /* 0x000fe4000f8ec03f */
[----:B------:R-:W-:Y:S02]  /*15f0*/  ULOP3.LUT UR4, UR41, 0x10000, URZ, 0xfc, !UPT ;  /* 0x0001000029047892 */ /* 0x000fe4000f8efc3f */
[----:B------:R-:W-:Y:S02]  /*1600*/  ULOP3.LUT UR5, UR5, 0x10000, URZ, 0xfc, !UPT ;  /* 0x0001000005057892 */ /* 0x000fe4000f8efc3f */
[----:B------:R-:W-:Y:S02]  /*1610*/  ULEA UR6, UR39, UR4, 0xa ;  /* 0x0000000427067291 */ /* 0x000fe4000f8e503f */
[----:B------:R-:W-:-:S05]  /*1620*/  ULEA UR7, UR39, UR5, 0xb ;  /* 0x0000000527077291 */ /* 0x000fca000f8e583f */
[----:B------:R-:W-:Y:S02]  /*1630*/  UMOV UR8, UR6 ;  /* 0x0000000600087c82 */ /* 0x000fe40008000000 */
[----:B------:R-:W-:Y:S02]  /*1640*/  UMOV UR10, UR7 ;  /* 0x00000007000a7c82 */ /* 0x000fe40008000000 */
[----:B------:R-:W-:Y:S01]  /*1650*/  HGMMA.64x256x8.F32.TF32 R24, gdesc[UR8], RZ, !UPT, gsb0 ;  /* 0x07e00000081879f0 */ /* 0x000fe2000c0028ff */
[----:B------:R-:W-:Y:S02]  /*1660*/  UIADD3 UR8, UR6, 0x2, URZ ;  /* 0x0000000206087890 */ /* 0x000fe4000fffe03f */
[----:B------:R-:W-:Y:S01]  /*1670*/  UIADD3 UR10, UR7, 0x2, URZ ;  /* 0x00000002070a7890 */ /* 0x000fe2000fffe03f */
[----:B------:R-:W-:Y:S01]  /*1680*/  UMOV UR9, 0x40000040 ;  /* 0x4000004000097882 */ /* 0x000fe20000000000 */
[----:B------:R-:W-:Y:S01]  /*1690*/  UMOV UR11, 0x40000040 ;  /* 0x40000040000b7882 */ /* 0x000fe20000000000 */
[----:B------:R-:W-:-:S02]  /*16a0*/  WARPGROUP.DEPBAR.LE gsb0, 0x0 ;  /* 0x00008000000079c5 */ /* 0x000fc40000010000 */
[----:B------:R-:W-:-:S15]  /*16b0*/  WARPGROUP.ARRIVE ;  /* 0x00000000000079c5 */ /* 0x000fde0000000000 */
[----:B------:R-:W-:-:S05]  /*16c0*/  NOP ;  /* 0x0000000000007918 */ /* 0x000fca0000000000 */
[----:B------:R-:W-:Y:S01]  /*16d0*/  HGMMA.64x256x8.F32.TF32 R24, gdesc[UR8], R24, gsb0 ;  /* 0x07e00000081879f0 */ /* 0x000fe20008002818 */
[----:B------:R-:W-:Y:S02]  /*16e0*/  UIADD3 UR8, UR6, 0x4, URZ ;  /* 0x0000000406087890 */ /* 0x000fe4000fffe03f */
[----:B------:R-:W-:Y:S01]  /*16f0*/  UIADD3 UR10, UR7, 0x4, URZ ;  /* 0x00000004070a7890 */ /* 0x000fe2000fffe03f */
[----:B------:R-:W-:Y:S01]  /*1700*/  UMOV UR9, 0x40000040 ;  /* 0x4000004000097882 */ /* 0x000fe20000000000 */
[----:B------:R-:W-:Y:S01]  /*1710*/  UMOV UR11, 0x40000040 ;  /* 0x40000040000b7882 */ /* 0x000fe20000000000 */
[----:B------:R-:W-:Y:S02]  /*1720*/  WARPGROUP.DEPBAR.LE gsb0, 0x0 ;  /* 0x00008000000079c5 */ /* 0x000fe40000010000 */
        /* <DEDUP_REMOVED lines=10> */
[----:B------:R-:W-:Y:S03]  /*17d0*/  HGMMA.64x256x8.F32.TF32 R24, gdesc[UR8], R24, gsb0 ;  /* 0x07e00000081879f0 */ /* 0x000fe60008002818 */
[----:B------:R-:W-:Y:S02]  /*17e0*/  WARPGROUP.DEPBAR.LE gsb0, 0x0 ;  /* 0x00008000000079c5 */ /* 0x000fe40000010000 */
[----:B------:R-:W-:Y:S05]  /*17f0*/  @!P1 BRA `(.L_x_22) ;  /* 0x0000000400309947 */ /* 0x000fea0003800000 */
[----:B------:R-:W-:Y:S02]  /*1800*/  UIADD3 UR6, UR39, 0x1, URZ ;  /* 0x0000000127067890 */ /* 0x000fe4000fffe03f */
[----:B------:R-:W-:Y:S02]  /*1810*/  IMAD.U32 R3, RZ, RZ, UR39 ;  /* 0x00000027ff037e24 */ /* 0x000fe4000f8e00ff */
[----:B------:R-:W-:-:S04]  /*1820*/  UISETP.NE.AND UP0, UPT, UR6, 0x4, UPT ;  /* 0x000000040600788c */ /* 0x000fc8000bf05270 */
[----:B------:R-:W-:Y:S02]  /*1830*/  USEL UR7, URZ, 0x1, UP0 ;  /* 0x000000013f077887 */ /* 0x000fe40008000000 */
[----:B------:R-:W-:Y:S02]  /*1840*/  USEL UR6, UR6, URZ, UP0 ;  /* 0x0000003f06067287 */ /* 0x000fe40008000000 */
[----:B------:R-:W-:-:S06]  /*1850*/  ULOP3.LUT UR7, UR38, UR7, URZ, 0x3c, !UPT ;  /* 0x0000000726077292 */ /* 0x000fcc000f8e3c3f */
[----:B------:R-:W-:-:S07]  /*1860*/  IMAD.U32 R7, RZ, RZ, UR7 ;  /* 0x00000007ff077e24 */ /* 0x000fce000f8e00ff */
.L_x_29:
[----:B------:R-:W-:Y:S05]  /*1870*/  @!P0 BRA `(.L_x_23) ;  /* 0x0000000000048947 */ /* 0x000fea0003800000 */
[----:B------:R-:W-:Y:S01]  /*1880*/  BPT.TRAP 0x1 ;  /* 0x000000040000795c */ /* 0x000fe20000300000 */
.L_x_23:
[----:B------:R-:W2:Y:S01]  /*1890*/  S2UR UR8, SR_CgaCtaId ;  /* 0x00000000000879c3 */ /* 0x000ea20000008800 */
[----:B------:R-:W-:Y:S01]  /*18a0*/  UMOV UR7, 0x400 ;  /* 0x0000040000077882 */ /* 0x000fe20000000000 */
[----:B01----:R-:W-:Y:S01]  /*18b0*/  IMAD.U32 R5, RZ, RZ, UR6 ;  /* 0x00000006ff057e24 */ /* 0x003fe2000f8e00ff */
[----:B------:R-:W-:Y:S01]  /*18c0*/  SHF.L.U32 R4, R7, 0x1f, RZ ;  /* 0x0000001f07047819 */ /* 0x000fe200000006ff */
[----:B--2---:R-:W-:-:S06]  /*18d0*/  ULEA UR7, UR8, UR7, 0x18 ;  /* 0x0000000708077291 */ /* 0x004fcc000f8ec03f */
[----:B------:R-:W-:-:S04]  /*18e0*/  IMAD.U32 R6, RZ, RZ, UR7 ;  /* 0x00000007ff067e24 */ /* 0x000fc8000f8e00ff */
[----:B------:R-:W-:-:S04]  /*18f0*/  IMAD R5, R5, 0x8, R6 ;  /* 0x0000000805057824 */ /* 0x000fc800078e0206 */
[----:B------:R0:W1:Y:S01]  /*1900*/  SYNCS.PHASECHK.TRANS64.TRYWAIT P1, [R5+URZ], R4 ;  /* 0x00000004050075a7 */ /* 0x000062000802017f */
[----:B------:R-:W-:Y:S05]  /*1910*/  @!P0 BRA `(.L_x_24) ;  /* 0x0000000000048947 */ /* 0x000fea0003800000 */
[----:B------:R-:W-:Y:S01]  /*1920*/  BPT.TRAP 0x1 ;  /* 0x000000040000795c */ /* 0x000fe20000300000 */
.L_x_24:
[----:B-1----:R-:W-:Y:S05]  /*1930*/  @P1 BRA `(.L_x_25) ;  /* 0x0000000000081947 */ /* 0x002fea0003800000 */
[----:B------:R-:W1:Y:S02]  /*1940*/  SYNCS.PHASECHK.TRANS64.TRYWAIT P1, [R5+URZ], R4 ;  /* 0x00000004050075a7 */ /* 0x000e64000802017f */
[----:B-1----:R-:W-:Y:S05]  /*1950*/  @!P1 BRA `(.L_x_26) ;  /* 0x000000a000189947 */ /* 0x002fea0003800000 */
.L_x_25:
[----:B------:R-:W-:Y:S01]  /*1960*/  ULEA UR7, UR6, UR4, 0xa ;  /* 0x0000000406077291 */ /* 0x000fe2000f8e503f */
[----:B------:R-:W-:Y:S01]  /*1970*/  WARPGROUP.ARRIVE ;  /* 0x00000000000079c5 */ /* 0x000fe20000000000 */
[----:B------:R-:W-:Y:S01]  /*1980*/  ULEA UR12, UR6, UR5, 0xb ;  /* 0x00000005060c7291 */ /* 0x000fe2000f8e583f */
[----:B------:R-:W-:Y:S01]  /*1990*/  UMOV UR9, 0x40000040 ;  /* 0x4000004000097882 */ /* 0x000fe20000000000 */
[----:B------:R-:W-:-:S03]  /*19a0*/  UMOV UR11, 0x40000040 ;  /* 0x40000040000b7882 */ /* 0x000fc60000000000 */
[----:B------:R-:W-:Y:S02]  /*19b0*/  UMOV UR8, UR7 ;  /* 0x0000000700087c82 */ /* 0x000fe40008000000 */
[----:B------:R-:W-:Y:S02]  /*19c0*/  UMOV UR10, UR12 ;  /* 0x0000000c000a7c82 */ /* 0x000fe40008000000 */
[----:B------:R-:W-:Y:S01]  /*19d0*/  HGMMA.64x256x8.F32.TF32 R24, gdesc[UR8], R24, gsb0 ;  /* 0x07e00000081879f0 */ /* 0x000fe20008002818 */
        /* <DEDUP_REMOVED lines=26> */
[----:B------:R-:W-:Y:S01]  /*1b80*/  BPT.TRAP 0x1 ;  /* 0x000000040000795c */ /* 0x000fe20000300000 */
.L_x_27:
[----:B------:R-:W-:-:S13]  /*1b90*/  ISETP.NE.AND P1, PT, R22, RZ, PT ;  /* 0x000000ff1600720c */ /* 0x000fda0003f25270 */
[----:B01----:R-:W-:-:S04]  /*1ba0*/  @P1 IMAD R4, R3, 0x8, R6 ;  /* 0x0000000803041824 */ /* 0x003fc800078e0206 */
[----:B------:R-:W-:-:S05]  /*1bb0*/  @P1 VIADD R5, R4, 0x20 ;  /* 0x0000002004051836 */ /* 0x000fca0000000000 */
[----:B------:R-:W-:-:S04]  /*1bc0*/  @P1 PRMT R5, R152, 0x654, R5 ;  /* 0x0000065498051816 */ /* 0x000fc80000000005 */
[----:B------:R0:W-:Y:S01]  /*1bd0*/  @P1 SYNCS.ARRIVE.TRANS64.RED.A1T0 RZ, [R5+URZ], RZ ;  /* 0x000000ff05ff19a7 */ /* 0x0001e2000810043f */
[----:B------:R-:W-:-:S13]  /*1be0*/  ISETP.GT.U32.AND P1, PT, R19, 0x1, PT ;  /* 0x000000011300780c */ /* 0x000fda0003f24070 */
[----:B0-----:R-:W-:Y:S05]  /*1bf0*/  @P1 BRA `(.L_x_28) ;  /* 0x0000000000041947 */ /* 0x001fea0003800000 */
[----:B------:R-:W-:Y:S01]  /*1c00*/  BPT.TRAP 0x1 ;  /* 0x000000040000795c */ /* 0x000fe20000300000 */
.L_x_28:
[----:B------:R-:W-:Y:S01]  /*1c10*/  UIADD3 UR6, UR6, 0x1, URZ ;  /* 0x0000000106067890 */ /* 0x000fe2000fffe03f */
[C---:B------:R-:W-:Y:S01]  /*1c20*/  ISETP.GT.AND P2, PT, R0.reuse, 0x1, PT ;  /* 0x000000010000780c */ /* 0x040fe20003f44270 */
[----:B------:R-:W-:Y:S02]  /*1c30*/  VIADD R3, R3, 0x1 ;  /* 0x0000000103037836 */ /* 0x000fe40000000000 */
[----:B------:R-:W-:Y:S01]  /*1c40*/  UISETP.NE.AND UP0, UPT, UR6, 0x4, UPT ;  /* 0x000000040600788c */ /* 0x000fe2000bf05270 */
[----:B------:R-:W-:Y:S02]  /*1c50*/  VIADD R0, R0, 0xffffffff ;  /* 0xffffffff00007836 */ /* 0x000fe40000000000 */
[C---:B------:R-:W-:Y:S01]  /*1c60*/  ISETP.NE.AND P1, PT, R3.reuse, 0x4, PT ;  /* 0x000000040300780c */ /* 0x040fe20003f25270 */
[----:B------:R-:W-:Y:S02]  /*1c70*/  USEL UR7, URZ, 0x1, UP0 ;  /* 0x000000013f077887 */ /* 0x000fe40008000000 */
[----:B------:R-:W-:Y:S01]  /*1c80*/  USEL UR6, UR6, URZ, UP0 ;  /* 0x0000003f06067287 */ /* 0x000fe20008000000 */
[----:B------:R-:W-:-:S03]  /*1c90*/  SEL R3, R3, RZ, P1 ;  /* 0x000000ff03037207 */ /* 0x000fc60000800000 */
[----:B------:R-:W-:Y:S01]  /*1ca0*/  LOP3.LUT R7, R7, UR7, RZ, 0x3c, !PT ;  /* 0x0000000707077c12 */ /* 0x000fe2000f8e3cff */
[----:B------:R-:W-:Y:S07]  /*1cb0*/  @P2 BRA `(.L_x_29) ;  /* 0xfffffff800ec2947 */ /* 0x000fee000383ffff */
.L_x_22:
[----:B------:R-:W2:Y:S02]  /*1cc0*/  LDC R0, c[0x0][0x28c] ;  /* 0x0000a300ff007b82 */ /* 0x000ea40000000800 */
[----:B--2---:R-:W-:-:S13]  /*1cd0*/  ISETP.GE.AND P1, PT, R0, 0x1, PT ;  /* 0x000000010000780c */ /* 0x004fda0003f26270 */
[----:B------:R-:W-:Y:S05]  /*1ce0*/  @!P1 BRA `(.L_x_30) ;  /* 0x0000000000409947 */ /* 0x000fea0003800000 */
[----:B------:R-:W-:Y:S05]  /*1cf0*/  @!P0 BRA `(.L_x_31) ;  /* 0x0000000000048947 */ /* 0x000fea0003800000 */
[----:B------:R-:W-:Y:S01]  /*1d00*/  BPT.TRAP 0x1 ;  /* 0x000000040000795c */ /* 0x000fe20000300000 */
.L_x_31:
[----:B------:R-:W-:Y:S01]  /*1d10*/  ISETP.NE.AND P0, PT, R22, RZ, PT ;  /* 0x000000ff1600720c */ /* 0x000fe20003f05270 */
[----:B------:R-:W-:-:S12]  /*1d20*/  UISETP.LT.AND UP1, UPT, UR40, 0x1, UPT ;  /* 0x000000012800788c */ /* 0x000fd8000bf21270 */
[----:B------:R-:W-:-:S05]  /*1d30*/  VOTEU.ANY UP0, P0 ;  /* 0x00000000003f7886 */ /* 0x000fca0000000100 */
[----:B------:R-:W-:-:S04]  /*1d40*/  @UP0 USEL UR4, UR40, 0x1, UP1 ;  /* 0x0000000128040887 */ /* 0x000fc80008800000 */
[----:B------:R-:W-:-:S06]  /*1d50*/  @UP0 UIADD3 UR4, UR39, UR40, -UR4 ;  /* 0x0000002827040290 */ /* 0x000fcc000fffe804 */
[----:B------:R-:W-:-:S04]  /*1d60*/  IMAD.U32 R0, RZ, RZ, UR4 ;  /* 0x00000004ff007e24 */ /* 0x000fc8000f8e00ff */
[----:B------:R-:W-:-:S05]  /*1d70*/  @P0 IMAD.SHL.U32 R0, R0, 0x8, RZ ;  /* 0x0000000800000824 */ /* 0x000fca00078e00ff */
[----:B------:R-:W-:-:S04]  /*1d80*/  @P0 LOP3.LUT R0, R0, 0x18, RZ, 0xc0, !PT ;  /* 0x0000001800000812 */ /* 0x000fc800078ec0ff */
[----:B------:R-:W-:-:S04]  /*1d90*/  @P0 IADD3 R3, R6, 0x20, R0 ;  /* 0x0000002006030810 */ /* 0x000fc80007ffe000 */
[----:B------:R-:W-:-:S04]  /*1da0*/  @P0 PRMT R3, R152, 0x654, R3 ;  /* 0x0000065498030816 */ /* 0x000fc80000000003 */
[----:B------:R2:W-:Y:S01]  /*1db0*/  @P0 SYNCS.ARRIVE.TRANS64.RED.A1T0 RZ, [R3+URZ], RZ ;  /* 0x000000ff03ff09a7 */ /* 0x0005e2000810043f */
[----:B------:R-:W-:-:S13]  /*1dc0*/  ISETP.GT.U32.AND P0, PT, R19, 0x1, PT ;  /* 0x000000011300780c */ /* 0x000fda0003f04070 */
[----:B--2---:R-:W-:Y:S05]  /*1dd0*/  @P0 BRA `(.L_x_30) ;  /* 0x0000000000040947 */ /* 0x004fea0003800000 */
[----:B------:R-:W-:Y:S01]  /*1de0*/  BPT.TRAP 0x1 ;  /* 0x000000040000795c */ /* 0x000fe20000300000 */
.L_x_30:
[----:B------:R-:W2:Y:S01]  /*1df0*/  LDC R6, c[0x0][0x288] ;  /* 0x0000a200ff067b82 */ /* 0x000ea20000000800 */
[--C-:B------:R-:W-:Y:S01]  /*1e00*/  SHF.R.U32.HI R0, RZ, 0x2, R18.reuse ;  /* 0x00000002ff007819 */ /* 0x100fe20000011612 */
[----:B------:R-:W-:Y:S01]  /*1e10*/  UIADD3 UR39, UR40, UR39, URZ ;  /* 0x0000002728277290 */ /* 0x000fe2000fffe03f */
[----:B01----:R-:W-:Y:S01]  /*1e20*/  SHF.R.U32.HI R5, RZ, 0x7, R18 ;  /* 0x00000007ff057819 */ /* 0x003fe20000011612 */
[----:B------:R-:W-:Y:S01]  /*1e30*/  ULDC UR8, c[0x0][0x284] ;  /* 0x0000a10000087ab9 */ /* 0x000fe20000000800 */
[----:B------:R-:W-:Y:S01]  /*1e40*/  LOP3.LUT R4, R18, 0x60, RZ, 0xc0, !PT ;  /* 0x0000006012047812 */ /* 0x000fe200078ec0ff */
[----:B------:R-:W-:Y:S01]  /*1e50*/  USHF.R.U32.HI UR4, URZ, 0x2, UR39 ;  /* 0x000000023f047899 */ /* 0x000fe20008011627 */
[----:B------:R-:W-:Y:S01]  /*1e60*/  LOP3.LUT R3, R0, 0x7, RZ, 0xc0, !PT ;  /* 0x0000000700037812 */ /* 0x000fe200078ec0ff */
[----:B------:R-:W-:Y:S01]  /*1e70*/  UISETP.GT.U32.AND UP1, UPT, UR39, 0x3, UPT ;  /* 0x000000032700788c */ /* 0x000fe2000bf24070 */
[----:B------:R-:W-:Y:S01]  /*1e80*/  LOP3.LUT R0, R5, 0x1, RZ, 0xc0, !PT ;  /* 0x0000000105007812 */ /* 0x000fe200078ec0ff */
[----:B------:R-:W-:Y:S01]  /*1e90*/  ULOP3.LUT UR4, UR4, 0x1, URZ, 0xc0, !UPT ;  /* 0x0000000104047892 */ /* 0x000fe2000f8ec03f */
[----:B------:R-:W-:Y:S01]  /*1ea0*/  SHF.R.U32.HI R10, RZ, 0x1, R4 ;  /* 0x00000001ff0a7819 */ /* 0x000fe20000011604 */
[----:B------:R-:W-:Y:S01]  /*1eb0*/  IMAD.SHL.U32 R4, R18, 0x2, RZ ;  /* 0x0000000212047824 */ /* 0x000fe200078e00ff */
[----:B------:R-:W-:Y:S01]  /*1ec0*/  SHF.R.S32.HI R21, RZ, 0x1f, R23 ;  /* 0x0000001fff157819 */ /* 0x000fe20000011417 */
[----:B------:R-:W-:Y:S01]  /*1ed0*/  IMAD.SHL.U32 R8, R0, 0x40, RZ ;  /* 0x0000004000087824 */ /* 0x000fe200078e00ff */
[--C-:B------:R-:W-:Y:S01]  /*1ee0*/  IADD3 R5, RZ, -R10, -R3.reuse ;  /* 0x8000000aff057210 */ /* 0x100fe20007ffe803 */
[----:B------:R-:W-:Y:S01]  /*1ef0*/  UISETP.NE.U32.AND UP0, UPT, UR4, 0x1, UPT ;  /* 0x000000010400788c */ /* 0x000fe2000bf05070 */
[----:B------:R-:W-:Y:S01]  /*1f00*/  LOP3.LUT R4, R4, 0x6, RZ, 0xc0, !PT ;  /* 0x0000000604047812 */ /* 0x000fe200078ec0ff */
[----:B------:R-:W-:Y:S01]  /*1f10*/  ULDC.64 UR6, c[0x0][0x5d0] ;  /* 0x0001740000067ab9 */ /* 0x000fe20000000a00 */
[----:B------:R-:W-:Y:S01]  /*1f20*/  LOP3.LUT R3, R8, 0x40, R3, 0xe2, !PT ;  /* 0x0000004008037812 */ /* 0x000fe200078ee203 */
[----:B------:R-:W-:Y:S01]  /*1f30*/  IMAD R11, R0, -0x40, R5 ;  /* 0xffffffc0000b7824 */ /* 0x000fe200078e0205 */
[----:B------:R-:W-:Y:S01]  /*1f40*/  LOP3.LUT R0, R18, 0x3, RZ, 0xc0, !PT ;  /* 0x0000000312007812 */ /* 0x000fe200078ec0ff */
[----:B------:R-:W-:Y:S01]  /*1f50*/  UISETP.LT.U32.AND UP1, UPT, UR40, 0x4, UP1 ;  /* 0x000000042800788c */ /* 0x000fe20008f21070 */
[----:B------:R-:W-:Y:S01]  /*1f60*/  PRMT R8, R4, 0x6540, R153 ;  /* 0x0000654004087816 */ /* 0x000fe20000000099 */
[----:B------:R-:W-:Y:S01]  /*1f70*/  IMAD.SHL.U32 R153, R153, 0x100, RZ ;  /* 0x0000010099997824 */ /* 0x000fe200078e00ff */
[----:B------:R-:W-:Y:S01]  /*1f80*/  UISETP.GT.U32.AND UP0, UPT, UR40, 0x3, !UP0 ;  /* 0x000000032800788c */ /* 0x000fe2000c704070 */
[----:B--2---:R-:W-:Y:S01]  /*1f90*/  IMAD R12, R0, -0x2, R6 ;  /* 0xfffffffe000c7824 */ /* 0x004fe200078e0206 */
[----:B------:R-:W-:Y:S01]  /*1fa0*/  SHF.R.S32.HI R9, RZ, 0x1f, R8 ;  /* 0x0000001fff097819 */ /* 0x000fe20000011408 */
[C---:B------:R-:W-:Y:S01]  /*1fb0*/  IMAD.SHL.U32 R0, R154.reuse, 0x80, RZ ;  /* 0x000000809a007824 */ /* 0x040fe200078e00ff */
[----:B------:R-:W-:Y:S01]  /*1fc0*/  ISETP.GE.AND P0, PT, R153, R6, PT ;  /* 0x000000069900720c */ /* 0x000fe20003f06270 */
[----:B------:R-:W-:Y:S01]  /*1fd0*/  IMAD R4, R21, UR6, RZ ;  /* 0x0000000615047c24 */ /* 0x000fe2000f8e02ff */
[----:B------:R-:W-:Y:S01]  /*1fe0*/  USEL UR5, URZ, 0x1, !UP1 ;  /* 0x000000013f057887 */ /* 0x000fe2000c800000 */
[----:B------:R-:W-:Y:S01]  /*1ff0*/  IMAD.WIDE R6, R154, 0x80, RZ ;  /* 0x000000809a067825 */ /* 0x000fe200078e02ff */
[C---:B------:R-:W-:Y:S01]  /*2000*/  ISETP.GE.OR P0, PT, R0.reuse, UR8, P0 ;  /* 0x0000000800007c0c */ /* 0x040fe20008706670 */
[----:B------:R-:W-:Y:S01]  /*2010*/  USEL UR4, URZ, 0x1, !UP0 ;  /* 0x000000013f047887 */ /* 0x000fe2000c000000 */
[----:B------:R-:W-:Y:S01]  /*2020*/  IADD3 R0, -R0, UR8, R11 ;  /* 0x0000000800007c10 */ /* 0x000fe2000fffe10b */
[C---:B------:R-:W-:Y:S01]  /*2030*/  IMAD R13, R23.reuse, UR7, R4 ;  /* 0x00000007170d7c24 */ /* 0x040fe2000f8e0204 */
[----:B------:R-:W-:Y:S01]  /*2040*/  ULOP3.LUT UR39, UR39, 0x3, URZ, 0xc0, !UPT ;  /* 0x0000000327277892 */ /* 0x000fe2000f8ec03f */
[----:B------:R-:W-:Y:S01]  /*2050*/  IMAD.WIDE.U32 R4, R23, UR6, R8 ;  /* 0x0000000617047c25 */ /* 0x000fe2000f8e0008 */
[----:B------:R-:W-:Y:S01]  /*2060*/  ULOP3.LUT UR38, UR4, UR38, UR5, 0x96, !UPT ;  /* 0x0000002604267292 */ /* 0x000fe2000f8e9605 */
[----:B------:R-:W-:-:S02]  /*2070*/  LOP3.LUT R171, R6, R3, R10, 0xfe, !PT ;  /* 0x0000000306ab7212 */ /* 0x000fc400078efe0a */
[----:B------:R-:W-:Y:S02]  /*2080*/  IMAD.IADD R5, R5, 0x1, R13 ;  /* 0x0000000105057824 */ /* 0x000fe400078e020d */
[----:B------:R-:W-:Y:S02]  /*2090*/  IMAD.IADD R3, R12, 0x1, -R153 ;  /* 0x000000010c037824 */ /* 0x000fe400078e0a99 */
[----:B------:R-:W-:Y:S01]  /*20a0*/  IMAD.MOV.U32 R154, RZ, RZ, -0x1 ;  /* 0xffffffffff9a7424 */ /* 0x000fe200078e00ff */
[----:B------:R-:W-:Y:S06]  /*20b0*/  @P0 BRA `(.L_x_32) ;  /* 0x0000007800d80947 */ /* 0x000fec0003800000 */
[----:B------:R-:W0:Y:S01]  /*20c0*/  LDC.64 R10, c[0x0][0x5c8] ;  /* 0x00017200ff0a7b82 */ /* 0x000e220000000a00 */
[----:B-----5:R-:W-:Y:S01]  /*20d0*/  FSETP.NEU.AND P0, PT, R156, RZ, PT ;  /* 0x000000ff9c00720b */ /* 0x020fe20003f0d000 */
[----:B------:R-:W-:Y:S01]  /*20e0*/  BSSY B0, `(.L_x_32) ;  /* 0x00007b3000007945 */ /* 0x000fe20003800000 */
[----:B------:R-:W-:-:S04]  /*20f0*/  ISETP.GT.AND P1, PT, R3, RZ, PT ;  /* 0x000000ff0300720c */ /* 0x000fc80003f24270 */
[----:B------:R-:W-:Y:S01]  /*2100*/  ISETP.GT.AND P2, PT, R0, RZ, P1 ;  /* 0x000000ff0000720c */ /* 0x000fe20000f44270 */
[-C--:B0-----:R-:W-:Y:S02]  /*2110*/  IMAD R12, R7, R10.reuse, RZ ;  /* 0x0000000a070c7224 */ /* 0x081fe400078e02ff */
[----:B------:R-:W-:-:S04]  /*2120*/  IMAD.WIDE.U32 R162, R171, R10, R4 ;  /* 0x0000000aaba27225 */ /* 0x000fc800078e0004 */
[----:B------:R-:W-:-:S04]  /*2130*/  IMAD R5, R171, R11, R12 ;  /* 0x0000000bab057224 */ /* 0x000fc800078e020c */
[----:B------:R-:W-:Y:S01]  /*2140*/  IMAD.IADD R173, R163, 0x1, R5 ;  /* 0x00000001a3ad7824 */ /* 0x000fe200078e0205 */
[----:B------:R-:W-:Y:S06]  /*2150*/  @!P0 BRA `(.L_x_33) ;  /* 0x0000005400948947 */ /* 0x000fec0003800000 */
[----:B------:R-:W0:Y:S01]  /*2160*/  LDC.64 R14, c[0x0][0x5b8] ;  /* 0x00016e00ff0e7b82 */ /* 0x000e220000000a00 */
[----:B------:R-:W-:-:S07]  /*2170*/  ULDC.64 UR4, c[0x0][0x5c0] ;  /* 0x0001700000047ab9 */ /* 0x000fce0000000a00 */
[----:B------:R-:W1:Y:S08]  /*2180*/  LDC.64 R168, c[0x0][0x5b0] ;  /* 0x00016c00ffa87b82 */ /* 0x000e700000000a00 */
[----:B------:R-:W2:Y:S01]  /*2190*/  LDC.64 R12, c[0x0][0x5a8] ;  /* 0x00016a00ff0c7b82 */ /* 0x000ea20000000a00 */
[-C--:B0-----:R-:W-:Y:S02]  /*21a0*/  IMAD R4, R21, R14.reuse, RZ ;  /* 0x0000000e15047224 */ /* 0x081fe400078e02ff */
[----:B------:R-:W-:-:S04]  /*21b0*/  IMAD.WIDE.U32 R164, R23, R14, R8 ;  /* 0x0000000e17a47225 */ /* 0x000fc800078e0008 */
[----:B------:R-:W-:Y:S02]  /*21c0*/  IMAD R163, R23, R15, R4 ;  /* 0x0000000f17a37224 */ /* 0x000fe400078e0204 */
[-C--:B-1----:R-:W-:Y:S02]  /*21d0*/  IMAD R6, R7, R168.reuse, RZ ;  /* 0x000000a807067224 */ /* 0x082fe400078e02ff */
[----:B------:R-:W-:Y:S02]  /*21e0*/  IMAD.IADD R21, R165, 0x1, R163 ;  /* 0x00000001a5157824 */ /* 0x000fe400078e02a3 */
[----:B------:R-:W-:Y:S02]  /*21f0*/  IMAD.MOV.U32 R20, RZ, RZ, R164 ;  /* 0x000000ffff147224 */ /* 0x000fe400078e00a4 */
[C---:B------:R-:W-:Y:S02]  /*2200*/  IMAD R167, R171.reuse, R169, R6 ;  /* 0x000000a9aba77224 */ /* 0x040fe400078e0206 */
[----:B------:R-:W-:-:S04]  /*2210*/  IMAD.WIDE.U32 R4, R171, R168, R20 ;  /* 0x000000a8ab047225 */ /* 0x000fc800078e0014 */
[----:B------:R-:W-:Y:S01]  /*2220*/  IMAD.IADD R5, R5, 0x1, R167 ;  /* 0x0000000105057824 */ /* 0x000fe200078e02a7 */
[----:B--2---:R-:W-:-:S04]  /*2230*/  LEA R6, P0, R4, R12, 0x2 ;  /* 0x0000000c04067211 */ /* 0x004fc800078010ff */
[----:B------:R-:W-:-:S05]  /*2240*/  LEA.HI.X R7, R4, R13, R5, 0x2, P0 ;  /* 0x0000000d04077211 */ /* 0x000fca00000f1405 */
[----:B------:R0:W2:Y:S01]  /*2250*/  @P2 LDG.E.LTC128B R15, desc[UR36][R6.64] ;  /* 0x00000024060f2981 */ /* 0x0000a2000c1e1920 */
[----:B------:R-:W-:Y:S01]  /*2260*/  IMAD.WIDE.U32 R4, R171, R168, R8 ;  /* 0x000000a8ab047225 */ /* 0x000fe200078e0008 */
[----:B------:R-:W-:Y:S01]  /*2270*/  ISETP.GT.AND P0, PT, R3, 0x1, PT ;  /* 0x000000010300780c */ /* 0x000fe20003f04270 */
[----:B------:R-:W-:Y:S01]  /*2280*/  BSSY B1, `(.L_x_34) ;  /* 0x0000013000017945 */ /* 0x000fe20003800000 */
[C---:B------:R-:W-:Y:S01]  /*2290*/  SHF.L.U64.HI R161, R168.reuse, 0x3, R169 ;  /* 0x00000003a8a17819 */ /* 0x040fe200000102a9 */
[----:B------:R-:W-:Y:S02]  /*22a0*/  IMAD.IADD R5, R167, 0x1, R5 ;  /* 0x00000001a7057824 */ /* 0x000fe400078e0205 */
[----:B------:R-:W-:Y:S02]  /*22b0*/  IMAD.SHL.U32 R160, R168, 0x8, RZ ;  /* 0x00000008a8a07824 */ /* 0x000fe400078e00ff */
[----:B------:R-:W-:Y:S01]  /*22c0*/  IMAD.WIDE.U32 R158, R23, R14, R4 ;  /* 0x0000000e179e7225 */ /* 0x000fe200078e0004 */
[----:B------:R-:W-:-:S03]  /*22d0*/  LEA R4, P3, R162, UR4, 0x2 ;  /* 0x00000004a2047c11 */ /* 0x000fc6000f8610ff */
[----:B0-----:R-:W-:Y:S01]  /*22e0*/  IMAD.IADD R7, R163, 0x1, R159 ;  /* 0x00000001a3077824 */ /* 0x001fe200078e029f */
[----:B------:R-:W-:Y:S01]  /*22f0*/  LEA.HI.X R5, R162, UR5, R173, 0x2, P3 ;  /* 0x00000005a2057c11 */ /* 0x000fe200098f14ad */
[----:B------:R-:W-:Y:S01]  /*2300*/  IMAD.WIDE.U32 R160, R171, R168, R160 ;  /* 0x000000a8aba07225 */ /* 0x000fe200078e00a0 */
[----:B------:R-:W-:Y:S02]  /*2310*/  ISETP.GT.AND P3, PT, R0, RZ, P0 ;  /* 0x000000ff0000720c */ /* 0x000fe40000764270 */
[----:B------:R-:W-:-:S04]  /*2320*/  LEA R6, P4, R158, R12, 0x2 ;  /* 0x0000000c9e067211 */ /* 0x000fc800078810ff */
[----:B------:R-:W-:Y:S02]  /*2330*/  LEA.HI.X R7, R158, R13, R7, 0x2, P4 ;  /* 0x0000000d9e077211 */ /* 0x000fe400020f1407 */
[----:B--2---:R-:W-:-:S05]  /*2340*/  LOP3.LUT R153, R15, 0xffffe000, RZ, 0xc0, !PT ;  /* 0xffffe0000f997812 */ /* 0x004fca00078ec0ff */
[----:B------:R-:W-:-:S04]  /*2350*/  FMUL R153, R153, R156 ;  /* 0x0000009c99997220 */ /* 0x000fc80000400000 */
[----:B------:R-:W-:-:S05]  /*2360*/  FFMA R153, R24, R155, R153 ;  /* 0x0000009b18997223 */ /* 0x000fca0000000099 */
[----:B------:R-:W-:-:S05]  /*2370*/  F2FP.TF32.F32.PACK_B R153, R153 ;  /* 0x00000099ff99723e */ /* 0x000fca00024050ff */
[----:B------:R0:W-:Y:S01]  /*2380*/  @P2 STG.E desc[UR36][R4.64], R153 ;  /* 0x0000009904002986 */ /* 0x0001e2000c101924 */
[----:B------:R-:W-:Y:S05]  /*2390*/  @!P3 BRA `(.L_x_35) ;  /* 0x000000000004b947 */ /* 0x000fea0003800000 */
[----:B------:R1:W5:Y:S02]  /*23a0*/  LDG.E.LTC128B R15, desc[UR36][R6.64+0x4] ;  /* 0x00000424060f7981 */ /* 0x000364000c1e1920 */
.L_x_35:
[----:B------:R-:W-:Y:S05]  /*23b0*/  BSYNC B1 ;  /* 0x0000000000017941 */ /* 0x000fea0003800000 */
.L_x_34:
[----:B0----5:R-:W-:Y:S01]  /*23c0*/  LOP3.LUT R153, R15, 0xffffe000, RZ, 0xc0, !PT ;  /* 0xffffe0000f997812 */ /* 0x021fe200078ec0ff */
[----:B------:R-:W-:Y:S01]  /*23d0*/  IMAD.IADD R167, R167, 0x1, R161 ;  /* 0x00000001a7a77824 */ /* 0x000fe200078e02a1 */
[----:B------:R-:W-:Y:S01]  /*23e0*/  IADD3 R164, P2, R164, R160, RZ ;  /* 0x000000a0a4a47210 */ /* 0x000fe20007f5e0ff */
[----:B------:R-:W-:Y:S01]  /*23f0*/  IMAD.MOV.U32 R24, RZ, RZ, R15 ;  /* 0x000000ffff187224 */ /* 0x000fe200078e000f */
[----:B------:R-:W-:Y:S01]  /*2400*/  ISETP.GT.AND P1, PT, R0, 0x8, P1 ;  /* 0x000000080000780c */ /* 0x000fe20000f24270 */
[----:B------:R-:W-:Y:S02]  /*2410*/  FMUL R20, R153, R156 ;  /* 0x0000009c99147220 */ /* 0x000fe40000400000 */
[----:B------:R-:W-:Y:S02]  /*2420*/  IMAD.X R21, R167, 0x1, R21, P2 ;  /* 0x00000001a7157824 */ /* 0x000fe400010e0615 */
[----:B------:R-:W-:Y:S01]  /*2430*/  FFMA R153, R25, R155, R20 ;  /* 0x0000009b19997223 */ /* 0x000fe20000000014 */
[----:B------:R-:W-:-:S04]  /*2440*/  LEA R20, P2, R164, R12, 0x2 ;  /* 0x0000000ca4147211 */ /* 0x000fc800078410ff */
[----:B------:R-:W-:Y:S02]  /*2450*/  F2FP.TF32.F32.PACK_B R153, R153 ;  /* 0x00000099ff99723e */ /* 0x000fe400024050ff */
[----:B------:R-:W-:-:S03]  /*2460*/  LEA.HI.X R21, R164, R13, R21, 0x2, P2 ;  /* 0x0000000da4157211 */ /* 0x000fc600010f1415 */
[----:B------:R0:W-:Y:S04]  /*2470*/  @P3 STG.E desc[UR36][R4.64+0x4], R153 ;  /* 0x0000049904003986 */ /* 0x0001e8000c101924 */
[----:B------:R-:W2:Y:S01]  /*2480*/  @P1 LDG.E.LTC128B R24, desc[UR36][R20.64] ;  /* 0x0000002414181981 */ /* 0x000ea2000c1e1920 */
[----:B------:R-:W-:Y:S01]  /*2490*/  IADD3 R8, P2, R8, R160, RZ ;  /* 0x000000a008087210 */ /* 0x000fe20007f5e0ff */
[----:B------:R-:W-:Y:S01]  /*24a0*/  BSSY B1, `(.L_x_36) ;  /* 0x0000011000017945 */ /* 0x000fe20003800000 */
[----:B------:R-:W-:Y:S02]  /*24b0*/  SHF.L.U64.HI R11, R10, 0x5, R11 ;  /* 0x000000050a0b7819 */ /* 0x000fe4000001020b */
[----:B------:R-:W-:Y:S01]  /*24c0*/  ISETP.GT.AND P0, PT, R0, 0x8, P0 ;  /* 0x000000080000780c */ /* 0x000fe20000704270 */
[----:B------:R-:W-:Y:S01]  /*24d0*/  IMAD.X R9, R9, 0x1, R167, P2 ;  /* 0x0000000109097824 */ /* 0x000fe200010e06a7 */
[----:B------:R-:W-:-:S05]  /*24e0*/  LEA R10, P2, R10, R4, 0x5 ;  /* 0x000000040a0a7211 */ /* 0x000fca00078428ff */
[----:B------:R-:W-:Y:S01]  /*24f0*/  IMAD.X R11, R11, 0x1, R5, P2 ;  /* 0x000000010b0b7824 */ /* 0x000fe200010e0605 */
[----:B--2---:R-:W-:-:S05]  /*2500*/  LOP3.LUT R15, R24, 0xffffe000, RZ, 0xc0, !PT ;  /* 0xffffe000180f7812 */ /* 0x004fca00078ec0ff */
[----:B------:R-:W-:Y:S01]  /*2510*/  FMUL R25, R15, R156 ;  /* 0x0000009c0f197220 */ /* 0x000fe20000400000 */
[----:B------:R-:W-:-:S04]  /*2520*/  IMAD.WIDE.U32 R14, R23, R14, R8 ;  /* 0x0000000e170e7225 */ /* 0x000fc800078e0008 */
[----:B------:R-:W-:Y:S01]  /*2530*/  FFMA R25, R26, R155, R25 ;  /* 0x0000009b1a197223 */ /* 0x000fe20000000019 */
[----:B------:R-:W-:Y:S01]  /*2540*/  IMAD.IADD R9, R163, 0x1, R15 ;  /* 0x00000001a3097824 */ /* 0x000fe200078e020f */
[----:B------:R-:W-:-:S03]  /*2550*/  LEA R8, P3, R14, R12, 0x2 ;  /* 0x0000000c0e087211 */ /* 0x000fc600078610ff */
[----:B------:R-:W-:Y:S02]  /*2560*/  F2FP.TF32.F32.PACK_B R25, R25 ;  /* 0x00000019ff19723e */ /* 0x000fe400024050ff */
[----:B------:R-:W-:-:S03]  /*2570*/  LEA.HI.X R9, R14, R13, R9, 0x2, P3 ;  /* 0x0000000d0e097211 */ /* 0x000fc600018f1409 */
[----:B------:R0:W-:Y:S01]  /*2580*/  @P1 STG.E desc[UR36][R10.64], R25 ;  /* 0x000000190a001986 */ /* 0x0001e2000c101924 */
[----:B------:R-:W-:Y:S05]  /*2590*/  @!P0 BRA `(.L_x_37) ;  /* 0x0000000000048947 */ /* 0x000fea0003800000 */
[----:B------:R2:W5:Y:S02]  /*25a0*/  LDG.E.LTC128B R24, desc[UR36][R8.64+0x4] ;  /* 0x0000042408187981 */ /* 0x000564000c1e1920 */
.L_x_37:
[----:B------:R-:W-:Y:S05]  /*25b0*/  BSYNC B1 ;  /* 0x0000000000017941 */ /* 0x000fea0003800000 */
.L_x_36:
[----:B-----5:R-:W-:Y:S01]  /*25c0*/  LOP3.LUT R13, R24, 0xffffe000, RZ, 0xc0, !PT ;  /* 0xffffe000180d7812 */ /* 0x020fe200078ec0ff */
[----:B------:R-:W-:Y:S01]  /*25d0*/  BSSY B1, `(.L_x_38) ;  /* 0x0000009000017945 */ /* 0x000fe20003800000 */
[----:B------:R-:W-:-:S03]  /*25e0*/  ISETP.GT.AND P1, PT, R3, 0x8, PT ;  /* 0x000000080300780c */ /* 0x000fc60003f24270 */
[----:B------:R-:W-:Y:S01]  /*25f0*/  FMUL R12, R13, R156 ;  /* 0x0000009c0d0c7220 */ /* 0x000fe20000400000 */
[----:B------:R-:W-:-:S03]  /*2600*/  ISETP.GT.AND P2, PT, R0, RZ, P1 ;  /* 0x000000ff0000720c */ /* 0x000fc60000f44270 */
[----:B------:R-:W-:-:S05]  /*2610*/  FFMA R27, R27, R155, R12 ;  /* 0x0000009b1b1b7223 */ /* 0x000fca000000000c */
[----:B------:R-:W-:-:S05]  /*2620*/  F2FP.TF32.F32.PACK_B R27, R27 ;  /* 0x0000001bff1b723e */ /* 0x000fca00024050ff */
[----:B------:R3:W-:Y:S01]  /*2630*/  @P0 STG.E desc[UR36][R10.64+0x4], R27 ;  /* 0x0000041b0a000986 */ /* 0x0007e2000c101924 */
[----:B------:R-:W-:Y:S05]  /*2640*/  @!P2 BRA `(.L_x_39) ;  /* 0x000000000004a947 */ /* 0x000fea0003800000 */
[----:B------:R4:W5:Y:S02]  /*2650*/  LDG.E.LTC128B R24, desc[UR36][R6.64+0x20] ;  /* 0x0000202406187981 */ /* 0x000964000c1e1920 */
.L_x_39:
[----:B------:R-:W-:Y:S05]  /*2660*/  BSYNC B1 ;  /* 0x0000000000017941 */ /* 0x000fea0003800000 */
.L_x_38:
        /* <DEDUP_REMOVED lines=10> */
.L_x_41:
[----:B------:R-:W-:Y:S05]  /*2710*/  BSYNC B1 ;  /* 0x0000000000017941 */ /* 0x000fea0003800000 */
.L_x_40:
[----:B0----5:R-:W-:Y:S01]  /*2720*/  LOP3.LUT R13, R24, 0xffffe000, RZ, 0xc0, !PT ;  /* 0xffffe000180d7812 */ /* 0x021fe200078ec0ff */
[----:B------:R-:W-:Y:S01]  /*2730*/  BSSY B1, `(.L_x_42) ;  /* 0x0000008000017945 */ /* 0x000fe20003800000 */
[----:B------:R-:W-:-:S03]  /*2740*/  ISETP.GT.AND P1, PT, R0, 0x8, P1 ;  /* 0x000000080000780c */ /* 0x000fc60000f24270 */
[----:B------:R-:W-:-:S04]  /*2750*/  FMUL R12, R13, R156 ;  /* 0x0000009c0d0c7220 */ /* 0x000fc80000400000 */
[----:B------:R-:W-:-:S05]  /*2760*/  FFMA R29, R29, R155, R12 ;  /* 0x0000009b1d1d7223 */ /* 0x000fca000000000c */
[----:B------:R-:W-:-:S05]  /*2770*/  F2FP.TF32.F32.PACK_B R29, R29 ;  /* 0x0000001dff1d723e */ /* 0x000fca00024050ff */
[----:B------:R0:W-:Y:S01]  /*2780*/  @P3 STG.E desc[UR36][R4.64+0x24], R29 ;  /* 0x0000241d04003986 */ /* 0x0001e2000c101924 */
[----:B------:R-:W-:Y:S05]  /*2790*/  @!P1 BRA `(.L_x_43) ;  /* 0x0000000000049947 */ /* 0x000fea0003800000 */
[----:B------:R0:W5:Y:S02]  /*27a0*/  LDG.E.LTC128B R24, desc[UR36][R8.64+0x20] ;  /* 0x0000202408187981 */ /* 0x000164000c1e1920 */
.L_x_43:
[----:B------:R-:W-:Y:S05]  /*27b0*/  BSYNC B1 ;  /* 0x0000000000017941 */ /* 0x000fea0003800000 */
.L_x_42:
[----:B-----5:R-:W-:Y:S01]  /*27c0*/  LOP3.LUT R13, R24, 0xffffe000, RZ, 0xc0, !PT ;  /* 0xffffe000180d7812 */ /* 0x020fe200078ec0ff */
        /* <DEDUP_REMOVED lines=8> */
.L_x_45:
[----:B------:R-:W-:Y:S05]  /*2850*/  BSYNC B1 ;  /* 0x0000000000017941 */ /* 0x000fea0003800000 */
.L_x_44:
[----:B0----5:R-:W-:Y:S01]  /*2860*/  LOP3.LUT R13, R24, 0xffffe000, RZ, 0xc0, !PT ;  /* 0xffffe000180d7812 */ /* 0x021fe200078ec0ff */
        /* <DEDUP_REMOVED lines=9> */
.L_x_47:
[----:B------:R-:W-:Y:S05]  /*2900*/  BSYNC B1 ;  /* 0x0000000000017941 */ /* 0x000fea0003800000 */
.L_x_46:
        /* <DEDUP_REMOVED lines=10> */
.L_x_49:
[----:B------:R-:W-:Y:S05]  /*29b0*/  BSYNC B1 ;  /* 0x0000000000017941 */ /* 0x000fea0003800000 */
.L_x_48:
        /* <DEDUP_REMOVED lines=9> */
.L_x_51:
[----:B------:R-:W-:Y:S05]  /*2a50*/  BSYNC B1 ;  /* 0x0000000000017941 */ /* 0x000fea0003800000 */
.L_x_50:
        /* <DEDUP_REMOVED lines=9> */
.L_x_53:
[----:B------:R-:W-:Y:S05]  /*2af0*/  BSYNC B1 ;  /* 0x0000000000017941 */ /* 0x000fea0003800000 */
.L_x_52:
        /* <DEDUP_REMOVED lines=10> */
.L_x_55:
[----:B------:R-:W-:Y:S05]  /*2ba0*/  BSYNC B1 ;  /* 0x0000000000017941 */ /* 0x000fea0003800000 */
.L_x_54:
        /* <DEDUP_REMOVED lines=10> */
.L_x_57:
[----:B------:R-:W-:Y:S05]  /*2c50*/  BSYNC B1 ;  /* 0x0000000000017941 */ /* 0x000fea0003800000 */
.L_x_56:
        /* <DEDUP_REMOVED lines=9> */
.L_x_59:
[----:B------:R-:W-:Y:S05]  /*2cf0*/  BSYNC B1 ;  /* 0x0000000000017941 */ /* 0x000fea0003800000 */
.L_x_58:
        /* <DEDUP_REMOVED lines=9> */
.L_x_61:
[----:B------:R-:W-:Y:S05]  /*2d90*/  BSYNC B1 ;  /* 0x0000000000017941 */ /* 0x000fea0003800000 */
.L_x_60:
        /* <DEDUP_REMOVED lines=10> */
.L_x_63:
[----:B------:R-:W-:Y:S05]  /*2e40*/  BSYNC B1 ;  /* 0x0000000000017941 */ /* 0x000fea0003800000 */
.L_x_62:
        /* <DEDUP_REMOVED lines=10> */
.L_x_65:
[----:B------:R-:W-:Y:S05]  /*2ef0*/  BSYNC B1 ;  /* 0x0000000000017941 */ /* 0x000fea0003800000 */
.L_x_64:
        /* <DEDUP_REMOVED lines=9> */
.L_x_67:
[----:B------:R-:W-:Y:S05]  /*2f90*/  BSYNC B1 ;  /* 0x0000000000017941 */ /* 0x000fea0003800000 */
.L_x_66:
        /* <DEDUP_REMOVED lines=9> */
.L_x_69:
[----:B------:R-:W-:Y:S05]  /*3030*/  BSYNC B1 ;  /* 0x0000000000017941 */ /* 0x000fea0003800000 */
.L_x_68:
        /* <DEDUP_REMOVED lines=10> */
.L_x_71:
[----:B------:R-:W-:Y:S05]  /*30e0*/  BSYNC B1 ;  /* 0x0000000000017941 */ /* 0x000fea0003800000 */
.L_x_70:
        /* <DEDUP_REMOVED lines=10> */
.L_x_73:
[----:B------:R-:W-:Y:S05]  /*3190*/  BSYNC B1 ;  /* 0x0000000000017941 */ /* 0x000fea0003800000 */
.L_x_72:
        /* <DEDUP_REMOVED lines=9> */
.L_x_75:
[----:B------:R-:W-:Y:S05]  /*3230*/  BSYNC B1 ;  /* 0x0000000000017941 */ /* 0x000fea0003800000 */
.L_x_74:
        /* <DEDUP_REMOVED lines=9> */
.L_x_77:
[----:B------:R-:W-:Y:S05]  /*32d0*/  BSYNC B1 ;  /* 0x0000000000017941 */ /* 0x000fea0003800000 */
.L_x_76:
        /* <DEDUP_REMOVED lines=10> */
.L_x_79:
[----:B------:R-:W-:Y:S05]  /*3380*/  BSYNC B1 ;  /* 0x0000000000017941 */ /* 0x000fea0003800000 */
.L_x_78:
        /* <DEDUP_REMOVED lines=10> */
.L_x_81:
[----:B------:R-:W-:Y:S05]  /*3430*/  BSYNC B1 ;  /* 0x0000000000017941 */ /* 0x000fea0003800000 */
.L_x_80:
        /* <DEDUP_REMOVED lines=9> */
.L_x_83:
[----:B------:R-:W-:Y:S05]  /*34d0*/  BSYNC B1 ;  /* 0x0000000000017941 */ /* 0x000fea0003800000 */
.L_x_82:
        /* <DEDUP_REMOVED lines=9> */
.L_x_85:
[----:B------:R-:W-:Y:S05]  /*3570*/  BSYNC B1 ;  /* 0x0000000000017941 */ /* 0x000fea0003800000 */
.L_x_84:
        /* <DEDUP_REMOVED lines=10> */
.L_x_87:
[----:B------:R-:W-:Y:S05]  /*3620*/  BSYNC B1 ;  /* 0x0000000000017941 */ /* 0x000fea0003800000 */
.L_x_86:
        /* <DEDUP_REMOVED lines=10> */
.L_x_89:
[----:B------:R-:W-:Y:S05]  /*36d0*/  BSYNC B1 ;  /* 0x0000000000017941 */ /* 0x000fea0003800000 */
.L_x_88:
        /* <DEDUP_REMOVED lines=9> */
.L_x_91:
[----:B------:R-:W-:Y:S05]  /*3770*/  BSYNC B1 ;  /* 0x0000000000017941 */ /* 0x000fea0003800000 */
.L_x_90:
        /* <DEDUP_REMOVED lines=9> */
.L_x_93:
[----:B------:R-:W-:Y:S05]  /*3810*/  BSYNC B1 ;  /* 0x0000000000017941 */ /* 0x000fea0003800000 */
.L_x_92:
        /* <DEDUP_REMOVED lines=10> */
.L_x_95:
[----:B------:R-:W-:Y:S05]  /*38c0*/  BSYNC B1 ;  /* 0x0000000000017941 */ /* 0x000fea0003800000 */
.L_x_94:
        /* <DEDUP_REMOVED lines=10> */
.L_x_97:
[----:B------:R-:W-:Y:S05]  /*3970*/  BSYNC B1 ;  /* 0x0000000000017941 */ /* 0x000fea0003800000 */
.L_x_96:
        /* <DEDUP_REMOVED lines=9> */
.L_x_99:
[----:B------:R-:W-:Y:S05]  /*3a10*/  BSYNC B1 ;  /* 0x0000000000017941 */ /* 0x000fea0003800000 */
.L_x_98:
        /* <DEDUP_REMOVED lines=9> */
.L_x_101:
[----:B------:R-:W-:Y:S05]  /*3ab0*/  BSYNC B1 ;  /* 0x0000000000017941 */ /* 0x000fea0003800000 */
.L_x_100:
        /* <DEDUP_REMOVED lines=10> */
.L_x_103:
[----:B------:R-:W-:Y:S05]  /*3b60*/  BSYNC B1 ;  /* 0x0000000000017941 */ /* 0x000fea0003800000 */
.L_x_102:
        /* <DEDUP_REMOVED lines=10> */
.L_x_105:
[----:B------:R-:W-:Y:S05]  /*3c10*/  BSYNC B1 ;  /* 0x0000000000017941 */ /* 0x000fea0003800000 */
.L_x_104:
        /* <DEDUP_REMOVED lines=9> */
.L_x_107:
[----:B------:R-:W-:Y:S05]  /*3cb0*/  BSYNC B1 ;  /* 0x0000000000017941 */ /* 0x000fea0003800000 */
.L_x_106:
        /* <DEDUP_REMOVED lines=9> */
.L_x_109:
[----:B------:R-:W-:Y:S05]  /*3d50*/  BSYNC B1 ;  /* 0x0000000000017941 */ /* 0x000fea0003800000 */
.L_x_108:
        /* <DEDUP_REMOVED lines=10> */
.L_x_111:
[----:B------:R-:W-:Y:S05]  /*3e00*/  BSYNC B1 ;  /* 0x0000000000017941 */ /* 0x000fea0003800000 */
.L_x_110:
        /* <DEDUP_REMOVED lines=10> */
.L_x_113:
[----:B------:R-:W-:Y:S05]  /*3eb0*/  BSYNC B1 ;  /* 0x0000000000017941 */ /* 0x000fea0003800000 */
.L_x_112:
        /* <DEDUP_REMOVED lines=9> */
.L_x_115:
[----:B------:R-:W-:Y:S05]  /*3f50*/  BSYNC B1 ;  /* 0x0000000000017941 */ /* 0x000fea0003800000 */
.L_x_114:
        /* <DEDUP_REMOVED lines=9> */
.L_x_117:
[----:B------:R-:W-:Y:S05]  /*3ff0*/  BSYNC B1 ;  /* 0x0000000000017941 */ /* 0x000fea0003800000 */
.L_x_116:
        /* <DEDUP_REMOVED lines=10> */
.L_x_119:
[----:B------:R-:W-:Y:S05]  /*40a0*/  BSYNC B1 ;  /* 0x0000000000017941 */ /* 0x000fea0003800000 */
.L_x_118:
        /* <DEDUP_REMOVED lines=10> */
.L_x_121:
[----:B------:R-:W-:Y:S05]  /*4150*/  BSYNC B1 ;  /* 0x0000000000017941 */ /* 0x000fea0003800000 */
.L_x_120:
        /* <DEDUP_REMOVED lines=9> */
.L_x_123:
[----:B------:R-:W-:Y:S05]  /*41f0*/  BSYNC B1 ;  /* 0x0000000000017941 */ /* 0x000fea0003800000 */
.L_x_122:
        /* <DEDUP_REMOVED lines=9> */
.L_x_125:
[----:B------:R-:W-:Y:S05]  /*4290*/  BSYNC B1 ;  /* 0x0000000000017941 */ /* 0x000fea0003800000 */
.L_x_124:
        /* <DEDUP_REMOVED lines=10> */
.L_x_127:
[----:B------:R-:W-:Y:S05]  /*4340*/  BSYNC B1 ;  /* 0x0000000000017941 */ /* 0x000fea0003800000 */
.L_x_126:
        /* <DEDUP_REMOVED lines=10> */
.L_x_129:
[----:B------:R-:W-:Y:S05]  /*43f0*/  BSYNC B1 ;  /* 0x0000000000017941 */ /* 0x000fea0003800000 */
.L_x_128:
        /* <DEDUP_REMOVED lines=9> */
.L_x_131:
[----:B------:R-:W-:Y:S05]  /*4490*/  BSYNC B1 ;  /* 0x0000000000017941 */ /* 0x000fea0003800000 */
.L_x_130:
        /* <DEDUP_REMOVED lines=9> */
.L_x_133:
[----:B------:R-:W-:Y:S05]  /*4530*/  BSYNC B1 ;  /* 0x0000000000017941 */ /* 0x000fea0003800000 */
.L_x_132:
        /* <DEDUP_REMOVED lines=10> */
.L_x_135:
[----:B------:R-:W-:Y:S05]  /*45e0*/  BSYNC B1 ;  /* 0x0000000000017941 */ /* 0x000fea0003800000 */
.L_x_134:
        /* <DEDUP_REMOVED lines=10> */
.L_x_137:
[----:B------:R-:W-:Y:S05]  /*4690*/  BSYNC B1 ;  /* 0x0000000000017941 */ /* 0x000fea0003800000 */
.L_x_136:
        /* <DEDUP_REMOVED lines=9> */
.L_x_139:
[----:B------:R-:W-:Y:S05]  /*4730*/  BSYNC B1 ;  /* 0x0000000000017941 */ /* 0x000fea0003800000 */
.L_x_138:
        /* <DEDUP_REMOVED lines=9> */
.L_x_141:
[----:B------:R-:W-:Y:S05]  /*47d0*/  BSYNC B1 ;  /* 0x0000000000017941 */ /* 0x000fea0003800000 */
.L_x_140:
        /* <DEDUP_REMOVED lines=10> */
.L_x_143:
[----:B------:R-:W-:Y:S05]  /*4880*/  BSYNC B1 ;  /* 0x0000000000017941 */ /* 0x000fea0003800000 */
.L_x_142:
        /* <DEDUP_REMOVED lines=10> */
.L_x_145:
[----:B------:R-:W-:Y:S05]  /*4930*/  BSYNC B1 ;  /* 0x0000000000017941 */ /* 0x000fea0003800000 */
.L_x_144:
        /* <DEDUP_REMOVED lines=9> */
.L_x_147:
[----:B------:R-:W-:Y:S05]  /*49d0*/  BSYNC B1 ;  /* 0x0000000000017941 */ /* 0x000fea0003800000 */
.L_x_146:
        /* <DEDUP_REMOVED lines=9> */
.L_x_149:
[----:B------:R-:W-:Y:S05]  /*4a70*/  BSYNC B1 ;  /* 0x0000000000017941 */ /* 0x000fea0003800000 */
.L_x_148:
        /* <DEDUP_REMOVED lines=10> */
.L_x_151:
[----:B------:R-:W-:Y:S05]  /*4b20*/  BSYNC B1 ;  /* 0x0000000000017941 */ /* 0x000fea0003800000 */
.L_x_150:
        /* <DEDUP_REMOVED lines=10> */
.L_x_153:
[----:B------:R-:W-:Y:S05]  /*4bd0*/  BSYNC B1 ;  /* 0x0000000000017941 */ /* 0x000fea0003800000 */
.L_x_152:
        /* <DEDUP_REMOVED lines=9> */
.L_x_155:
[----:B------:R-:W-:Y:S05]  /*4c70*/  BSYNC B1 ;  /* 0x0000000000017941 */ /* 0x000fea0003800000 */
.L_x_154:
        /* <DEDUP_REMOVED lines=9> */
.L_x_157:
[----:B------:R-:W-:Y:S05]  /*4d10*/  BSYNC B1 ;  /* 0x0000000000017941 */ /* 0x000fea0003800000 */
.L_x_156:
        /* <DEDUP_REMOVED lines=10> */
.L_x_159:
[----:B------:R-:W-:Y:S05]  /*4dc0*/  BSYNC B1 ;  /* 0x0000000000017941 */ /* 0x000fea0003800000 */
.L_x_158:
        /* <DEDUP_REMOVED lines=10> */
.L_x_161:
[----:B------:R-:W-:Y:S05]  /*4e70*/  BSYNC B1 ;  /* 0x0000000000017941 */ /* 0x000fea0003800000 */
.L_x_160:
        /* <DEDUP_REMOVED lines=9> */
.L_x_163:
[----:B------:R-:W-:Y:S05]  /*4f10*/  BSYNC B1 ;  /* 0x0000000000017941 */ /* 0x000fea0003800000 */
.L_x_162:
        /* <DEDUP_REMOVED lines=9> */
.L_x_165:
[----:B------:R-:W-:Y:S05]  /*4fb0*/  BSYNC B1 ;  /* 0x0000000000017941 */ /* 0x000fea0003800000 */
.L_x_164:
        /* <DEDUP_REMOVED lines=10> */
.L_x_167:
[----:B------:R-:W-:Y:S05]  /*5060*/  BSYNC B1 ;  /* 0x0000000000017941 */ /* 0x000fea0003800000 */
.L_x_166:
        /* <DEDUP_REMOVED lines=10> */
.L_x_169:
[----:B------:R-:W-:Y:S05]  /*5110*/  BSYNC B1 ;  /* 0x0000000000017941 */ /* 0x000fea0003800000 */
.L_x_168:
        /* <DEDUP_REMOVED lines=9> */
.L_x_171:
[----:B------:R-:W-:Y:S05]  /*51b0*/  BSYNC B1 ;  /* 0x0000000000017941 */ /* 0x000fea0003800000 */
.L_x_170:
        /* <DEDUP_REMOVED lines=9> */
.L_x_173:
[----:B------:R-:W-:Y:S05]  /*5250*/  BSYNC B1 ;  /* 0x0000000000017941 */ /* 0x000fea0003800000 */
.L_x_172:
        /* <DEDUP_REMOVED lines=10> */
.L_x_175:
[----:B------:R-:W-:Y:S05]  /*5300*/  BSYNC B1 ;  /* 0x0000000000017941 */ /* 0x000fea0003800000 */
.L_x_174:
        /* <DEDUP_REMOVED lines=10> */
.L_x_177:
[----:B------:R-:W-:Y:S05]  /*53b0*/  BSYNC B1 ;  /* 0x0000000000017941 */ /* 0x000fea0003800000 */
.L_x_176:
        /* <DEDUP_REMOVED lines=9> */
.L_x_179:
[----:B------:R-:W-:Y:S05]  /*5450*/  BSYNC B1 ;  /* 0x0000000000017941 */ /* 0x000fea0003800000 */
.L_x_178:
        /* <DEDUP_REMOVED lines=9> */
.L_x_181:
[----:B------:R-:W-:Y:S05]  /*54f0*/  BSYNC B1 ;  /* 0x0000000000017941 */ /* 0x000fea0003800000 */
.L_x_180:
        /* <DEDUP_REMOVED lines=10> */
.L_x_183:
[----:B------:R-:W-:Y:S05]  /*55a0*/  BSYNC B1 ;  /* 0x0000000000017941 */ /* 0x000fea0003800000 */
.L_x_182:
        /* <DEDUP_REMOVED lines=10> */
.L_x_185:
[----:B------:R-:W-:Y:S05]  /*5650*/  BSYNC B1 ;  /* 0x0000000000017941 */ /* 0x000fea0003800000 */
.L_x_184:
        /* <DEDUP_REMOVED lines=9> */
.L_x_187:
[----:B------:R-:W-:Y:S05]  /*56f0*/  BSYNC B1 ;  /* 0x0000000000017941 */ /* 0x000fea0003800000 */
.L_x_186:
        /* <DEDUP_REMOVED lines=9> */
.L_x_189:
[----:B------:R-:W-:Y:S05]  /*5790*/  BSYNC B1 ;  /* 0x0000000000017941 */ /* 0x000fea0003800000 */
.L_x_188:
        /* <DEDUP_REMOVED lines=10> */
.L_x_191:
[----:B------:R-:W-:Y:S05]  /*5840*/  BSYNC B1 ;  /* 0x0000000000017941 */ /* 0x000fea0003800000 */
.L_x_190:
        /* <DEDUP_REMOVED lines=10> */
.L_x_193:
[----:B------:R-:W-:Y:S05]  /*58f0*/  BSYNC B1 ;  /* 0x0000000000017941 */ /* 0x000fea0003800000 */
.L_x_192:
        /* <DEDUP_REMOVED lines=9> */
.L_x_195:
[----:B------:R-:W-:Y:S05]  /*5990*/  BSYNC B1 ;  /* 0x0000000000017941 */ /* 0x000fea0003800000 */
.L_x_194:
        /* <DEDUP_REMOVED lines=9> */
.L_x_197:
[----:B------:R-:W-:Y:S05]  /*5a30*/  BSYNC B1 ;  /* 0x0000000000017941 */ /* 0x000fea0003800000 */
.L_x_196:
        /* <DEDUP_REMOVED lines=10> */
.L_x_199:
[----:B------:R-:W-:Y:S05]  /*5ae0*/  BSYNC B1 ;  /* 0x0000000000017941 */ /* 0x000fea0003800000 */
.L_x_198:
        /* <DEDUP_REMOVED lines=10> */
.L_x_201:
[----:B------:R-:W-:Y:S05]  /*5b90*/  BSYNC B1 ;  /* 0x0000000000017941 */ /* 0x000fea0003800000 */
.L_x_200:
        /* <DEDUP_REMOVED lines=9> */
.L_x_203:
[----:B------:R-:W-:Y:S05]  /*5c30*/  BSYNC B1 ;  /* 0x0000000000017941 */ /* 0x000fea0003800000 */
.L_x_202:
        /* <DEDUP_REMOVED lines=9> */
.L_x_205:
[----:B------:R-:W-:Y:S05]  /*5cd0*/  BSYNC B1 ;  /* 0x0000000000017941 */ /* 0x000fea0003800000 */
.L_x_204:
        /* <DEDUP_REMOVED lines=10> */
.L_x_207:
[----:B------:R-:W-:Y:S05]  /*5d80*/  BSYNC B1 ;  /* 0x0000000000017941 */ /* 0x000fea0003800000 */
.L_x_206:
        /* <DEDUP_REMOVED lines=10> */
.L_x_209:
[----:B------:R-:W-:Y:S05]  /*5e30*/  BSYNC B1 ;  /* 0x0000000000017941 */ /* 0x000fea0003800000 */
.L_x_208:
        /* <DEDUP_REMOVED lines=9> */
.L_x_211:
[----:B------:R-:W-:Y:S05]  /*5ed0*/  BSYNC B1 ;  /* 0x0000000000017941 */ /* 0x000fea0003800000 */
.L_x_210:
        /* <DEDUP_REMOVED lines=9> */
.L_x_213:
[----:B------:R-:W-:Y:S05]  /*5f70*/  BSYNC B1 ;  /* 0x0000000000017941 */ /* 0x000fea0003800000 */
.L_x_212:
        /* <DEDUP_REMOVED lines=10> */
.L_x_215:
[----:B------:R-:W-:Y:S05]  /*6020*/  BSYNC B1 ;  /* 0x0000000000017941 */ /* 0x000fea0003800000 */
.L_x_214:
        /* <DEDUP_REMOVED lines=10> */
.L_x_217:
[----:B------:R-:W-:Y:S05]  /*60d0*/  BSYNC B1 ;  /* 0x0000000000017941 */ /* 0x000fea0003800000 */
.L_x_216:
        /* <DEDUP_REMOVED lines=9> */
.L_x_219:
[----:B------:R-:W-:Y:S05]  /*6170*/  BSYNC B1 ;  /* 0x0000000000017941 */ /* 0x000fea0003800000 */
.L_x_218:
        /* <DEDUP_REMOVED lines=9> */
.L_x_221:
[----:B------:R-:W-:Y:S05]  /*6210*/  BSYNC B1 ;  /* 0x0000000000017941 */ /* 0x000fea0003800000 */
.L_x_220:
        /* <DEDUP_REMOVED lines=10> */
.L_x_223:
[----:B------:R-:W-:Y:S05]  /*62c0*/  BSYNC B1 ;  /* 0x0000000000017941 */ /* 0x000fea0003800000 */
.L_x_222:
        /* <DEDUP_REMOVED lines=10> */
.L_x_225:
[----:B------:R-:W-:Y:S05]  /*6370*/  BSYNC B1 ;  /* 0x0000000000017941 */ /* 0x000fea0003800000 */
.L_x_224:
        /* <DEDUP_REMOVED lines=9> */
.L_x_227:
[----:B------:R-:W-:Y:S05]  /*6410*/  BSYNC B1 ;  /* 0x0000000000017941 */ /* 0x000fea0003800000 */
.L_x_226:
        /* <DEDUP_REMOVED lines=9> */
.L_x_229:
[----:B------:R-:W-:Y:S05]  /*64b0*/  BSYNC B1 ;  /* 0x0000000000017941 */ /* 0x000fea0003800000 */
.L_x_228:
        /* <DEDUP_REMOVED lines=10> */
.L_x_231:
[----:B------:R-:W-:Y:S05]  /*6560*/  BSYNC B1 ;  /* 0x0000000000017941 */ /* 0x000fea0003800000 */
.L_x_230:
        /* <DEDUP_REMOVED lines=10> */
.L_x_233:
[----:B------:R-:W-:Y:S05]  /*6610*/  BSYNC B1 ;  /* 0x0000000000017941 */ /* 0x000fea0003800000 */
.L_x_232:
        /* <DEDUP_REMOVED lines=9> */
.L_x_235:
[----:B------:R-:W-:Y:S05]  /*66b0*/  BSYNC B1 ;  /* 0x0000000000017941 */ /* 0x000fea0003800000 */
.L_x_234:
        /* <DEDUP_REMOVED lines=9> */
.L_x_237:
[----:B------:R-:W-:Y:S05]  /*6750*/  BSYNC B1 ;  /* 0x0000000000017941 */ /* 0x000fea0003800000 */
.L_x_236:
        /* <DEDUP_REMOVED lines=10> */
.L_x_239:
[----:B------:R-:W-:Y:S05]  /*6800*/  BSYNC B1 ;  /* 0x0000000000017941 */ /* 0x000fea0003800000 */
.L_x_238:
        /* <DEDUP_REMOVED lines=10> */
.L_x_241:
[----:B------:R-:W-:Y:S05]  /*68b0*/  BSYNC B1 ;  /* 0x0000000000017941 */ /* 0x000fea0003800000 */
.L_x_240:
        /* <DEDUP_REMOVED lines=9> */
.L_x_243:
[----:B------:R-:W-:Y:S05]  /*6950*/  BSYNC B1 ;  /* 0x0000000000017941 */ /* 0x000fea0003800000 */
.L_x_242:
        /* <DEDUP_REMOVED lines=9> */
.L_x_245:
[----:B------:R-:W-:Y:S05]  /*69f0*/  BSYNC B1 ;  /* 0x0000000000017941 */ /* 0x000fea0003800000 */
.L_x_244:
        /* <DEDUP_REMOVED lines=10> */
.L_x_247:
[----:B------:R-:W-:Y:S05]  /*6aa0*/  BSYNC B1 ;  /* 0x0000000000017941 */ /* 0x000fea0003800000 */
.L_x_246:
        /* <DEDUP_REMOVED lines=10> */
.L_x_249:
[----:B------:R-:W-:Y:S05]  /*6b50*/  BSYNC B1 ;  /* 0x0000000000017941 */ /* 0x000fea0003800000 */
.L_x_248:
        /* <DEDUP_REMOVED lines=9> */
.L_x_251:
[----:B------:R-:W-:Y:S05]  /*6bf0*/  BSYNC B1 ;  /* 0x0000000000017941 */ /* 0x000fea0003800000 */
.L_x_250:
        /* <DEDUP_REMOVED lines=9> */
.L_x_253:
[----:B------:R-:W-:Y:S05]  /*6c90*/  BSYNC B1 ;  /* 0x0000000000017941 */ /* 0x000fea0003800000 */
.L_x_252:
        /* <DEDUP_REMOVED lines=10> */
.L_x_255:
[----:B------:R-:W-:Y:S05]  /*6d40*/  BSYNC B1 ;  /* 0x0000000000017941 */ /* 0x000fea0003800000 */
.L_x_254:
        /* <DEDUP_REMOVED lines=10> */
.L_x_257:
[----:B------:R-:W-:Y:S05]  /*6df0*/  BSYNC B1 ;  /* 0x0000000000017941 */ /* 0x000fea0003800000 */
.L_x_256:
        /* <DEDUP_REMOVED lines=9> */
.L_x_259:
[----:B------:R-:W-:Y:S05]  /*6e90*/  BSYNC B1 ;  /* 0x0000000000017941 */ /* 0x000fea0003800000 */
.L_x_258:
        /* <DEDUP_REMOVED lines=9> */
.L_x_261:
[----:B------:R-:W-:Y:S05]  /*6f30*/  BSYNC B1 ;  /* 0x0000000000017941 */ /* 0x000fea0003800000 */
.L_x_260:
        /* <DEDUP_REMOVED lines=10> */
.L_x_263:
[----:B------:R-:W-:Y:S05]  /*6fe0*/  BSYNC B1 ;  /* 0x0000000000017941 */ /* 0x000fea0003800000 */
.L_x_262:
        /* <DEDUP_REMOVED lines=10> */
.L_x_265:
[----:B------:R-:W-:Y:S05]  /*7090*/  BSYNC B1 ;  /* 0x0000000000017941 */ /* 0x000fea0003800000 */
.L_x_264:
        /* <DEDUP_REMOVED lines=9> */
.L_x_267:
[----:B------:R-:W-:Y:S05]  /*7130*/  BSYNC B1 ;  /* 0x0000000000017941 */ /* 0x000fea0003800000 */
.L_x_266:
        /* <DEDUP_REMOVED lines=9> */
.L_x_269:
[----:B------:R-:W-:Y:S05]  /*71d0*/  BSYNC B1 ;  /* 0x0000000000017941 */ /* 0x000fea0003800000 */
.L_x_268:
        /* <DEDUP_REMOVED lines=10> */
.L_x_271:
[----:B------:R-:W-:Y:S05]  /*7280*/  BSYNC B1 ;  /* 0x0000000000017941 */ /* 0x000fea0003800000 */
.L_x_270:
        /* <DEDUP_REMOVED lines=10> */
.L_x_273:
[----:B------:R-:W-:Y:S05]  /*7330*/  BSYNC B1 ;  /* 0x0000000000017941 */ /* 0x000fea0003800000 */
.L_x_272:
        /* <DEDUP_REMOVED lines=9> */
.L_x_275:
[----:B------:R-:W-:Y:S05]  /*73d0*/  BSYNC B1 ;  /* 0x0000000000017941 */ /* 0x000fea0003800000 */
.L_x_274:
        /* <DEDUP_REMOVED lines=9> */
.L_x_277:
[----:B------:R-:W-:Y:S05]  /*7470*/  BSYNC B1 ;  /* 0x0000000000017941 */ /* 0x000fea0003800000 */
.L_x_276:
        /* <DEDUP_REMOVED lines=10> */
.L_x_279:
[----:B------:R-:W-:Y:S05]  /*7520*/  BSYNC B1 ;  /* 0x0000000000017941 */ /* 0x000fea0003800000 */
.L_x_278:
        /* <DEDUP_REMOVED lines=10> */
.L_x_281:
[----:B------:R-:W-:Y:S05]  /*75d0*/  BSYNC B1 ;  /* 0x0000000000017941 */ /* 0x000fea0003800000 */
.L_x_280:
[----:B-----5:R-:W-:Y:S01]  /*75e0*/  LOP3.LUT R3, R24, 0xffffe000, RZ, 0xc0, !PT ;  /* 0xffffe00018037812 */ /* 0x020fe200078ec0ff */
[----:B------:R-:W-:Y:S01]  /*75f0*/  BSSY B1, `(.L_x_282) ;  /* 0x0000008000017945 */ /* 0x000fe20003800000 */
[----:B------:R-:W-:-:S03]  /*7600*/  ISETP.GT.AND P1, PT, R0, 0x8, P1 ;  /* 0x000000080000780c */ /* 0x000fc60000f24270 */
[----:B01--4-:R-:W-:-:S04]  /*7610*/  FMUL R6, R3, R156 ;  /* 0x0000009c03067220 */ /* 0x013fc80000400000 */
[----:B------:R-:W-:-:S05]  /*7620*/  FFMA R149, R149, R155, R6 ;  /* 0x0000009b95957223 */ /* 0x000fca0000000006 */
[----:B------:R-:W-:-:S05]  /*7630*/  F2FP.TF32.F32.PACK_B R149, R149 ;  /* 0x00000095ff95723e */ /* 0x000fca00024050ff */
[----:B------:R0:W-:Y:S01]  /*7640*/  @P3 STG.E desc[UR36][R4.64+0x3e4], R149 ;  /* 0x0003e49504003986 */ /* 0x0001e2000c101924 */
[----:B------:R-:W-:Y:S05]  /*7650*/  @!P1 BRA `(.L_x_283) ;  /* 0x0000000000049947 */ /* 0x000fea0003800000 */
[----:B------:R1:W5:Y:S02]  /*7660*/  LDG.E.LTC128B R24, desc[UR36][R8.64+0x3e0] ;  /* 0x0003e02408187981 */ /* 0x000364000c1e1920 */
.L_x_283:
[----:B------:R-:W-:Y:S05]  /*7670*/  BSYNC B1 ;  /* 0x0000000000017941 */ /* 0x000fea0003800000 */
.L_x_282:
[----:B-----5:R-:W-:Y:S01]  /*7680*/  LOP3.LUT R3, R24, 0xffffe000, RZ, 0xc0, !PT ;  /* 0xffffe00018037812 */ /* 0x020fe200078ec0ff */
[----:B0-----:R-:W-:Y:S01]  /*7690*/  @P1 IMAD.MOV.U32 R4, RZ, RZ, R10 ;  /* 0x000000ffff041224 */ /* 0x001fe200078e000a */
[----:B------:R-:W-:Y:S01]  /*76a0*/  ISETP.GT.AND P0, PT, R0, 0x8, P0 ;  /* 0x000000080000780c */ /* 0x000fe20000704270 */
[----:B------:R-:W-:Y:S01]  /*76b0*/  @P1 IMAD.MOV.U32 R5, RZ, RZ, R11 ;  /* 0x000000ffff051224 */ /* 0x000fe200078e000b */
[----:B------:R-:W-:Y:S01]  /*76c0*/  BSSY B1, `(.L_x_284) ;  /* 0x0000007000017945 */ /* 0x000fe20003800000 */
[----:B------:R-:W-:-:S04]  /*76d0*/  FMUL R3, R3, R156 ;  /* 0x0000009c03037220 */ /* 0x000fc80000400000 */
[----:B------:R-:W-:-:S05]  /*76e0*/  FFMA R3, R150, R155, R3 ;  /* 0x0000009b96037223 */ /* 0x000fca0000000003 */
[----:B------:R-:W-:-:S05]  /*76f0*/  F2FP.TF32.F32.PACK_B R3, R3 ;  /* 0x00000003ff03723e */ /* 0x000fca00024050ff */
[----:B------:R0:W-:Y:S01]  /*7700*/  @P1 STG.E desc[UR36][R4.64+0x3e0], R3 ;  /* 0x0003e00304001986 */ /* 0x0001e2000c101924 */
[----:B------:R-:W-:Y:S05]  /*7710*/  @!P0 BRA `(.L_x_285) ;  /* 0x0000000000048947 */ /* 0x000fea0003800000 */
[----:B------:R4:W5:Y:S02]  /*7720*/  LDG.E.LTC128B R24, desc[UR36][R8.64+0x3e4] ;  /* 0x0003e42408187981 */ /* 0x000964000c1e1920 */
.L_x_285:
[----:B------:R-:W-:Y:S05]  /*7730*/  BSYNC B1 ;  /* 0x0000000000017941 */ /* 0x000fea0003800000 */
.L_x_284:
[----:B------:R-:W-:Y:S05]  /*7740*/  @!P0 BRA `(.L_x_286) ;  /* 0x0000002400308947 */ /* 0x000fea0003800000 */
[----:B0----5:R-:W-:-:S05]  /*7750*/  LOP3.LUT R3, R24, 0xffffe000, RZ, 0xc0, !PT ;  /* 0xffffe00018037812 */ /* 0x021fca00078ec0ff */
[----:B------:R-:W-:-:S04]  /*7760*/  FMUL R0, R3, R156 ;  /* 0x0000009c03007220 */ /* 0x000fc80000400000 */
[----:B------:R-:W-:-:S05]  /*7770*/  FFMA R151, R151, R155, R0 ;  /* 0x0000009b97977223 */ /* 0x000fca0000000000 */
[----:B------:R-:W-:-:S05]  /*7780*/  F2FP.TF32.F32.PACK_B R151, R151 ;  /* 0x00000097ff97723e */ /* 0x000fca00024050ff */
[----:B------:R0:W-:Y:S01]  /*7790*/  STG.E desc[UR36][R10.64+0x3e4], R151 ;  /* 0x0003e4970a007986 */ /* 0x0001e2000c101924 */
[----:B------:R-:W-:Y:S05]  /*77a0*/  BRA `(.L_x_286) ;  /* 0x0000002400187947 */ /* 0x000fea0003800000 */
.L_x_33:
[----:B------:R-:W-:Y:S01]  /*77b0*/  ISETP.GT.AND P3, PT, R3, 0x1, PT ;  /* 0x000000010300780c */ /* 0x000fe20003f64270 */
[----:B------:R-:W-:Y:S01]  /*77c0*/  ULDC.64 UR4, c[0x0][0x5c0] ;  /* 0x0001700000047ab9 */ /* 0x000fe20000000a00 */
[-C--:B------:R-:W-:Y:S01]  /*77d0*/  FMUL R9, R24, R155.reuse ;  /* 0x0000009b18097220 */ /* 0x080fe20000400000 */
[----:B------:R-:W-:Y:S01]  /*77e0*/  LEA R4, P4, R162, UR4, 0x2 ;  /* 0x00000004a2047c11 */ /* 0x000fe2000f8810ff */
[-C--:B------:R-:W-:Y:S01]  /*77f0*/  FMUL R25, R25, R155.reuse ;  /* 0x0000009b19197220 */ /* 0x080fe20000400000 */
[----:B------:R-:W-:Y:S01]  /*7800*/  ISETP.GT.AND P0, PT, R0, RZ, P3 ;  /* 0x000000ff0000720c */ /* 0x000fe20001f04270 */
[-C--:B------:R-:W-:Y:S01]  /*7810*/  FMUL R27, R27, R155.reuse ;  /* 0x0000009b1b1b7220 */ /* 0x080fe20000400000 */
[----:B------:R-:W-:Y:S01]  /*7820*/  LEA.HI.X R5, R162, UR5, R173, 0x2, P4 ;  /* 0x00000005a2057c11 */ /* 0x000fe2000a0f14ad */
[----:B------:R-:W-:Y:S01]  /*7830*/  FMUL R29, R29, R155 ;  /* 0x0000009b1d1d7220 */ /* 0x000fe20000400000 */
[----:B------:R-:W-:Y:S01]  /*7840*/  F2FP.TF32.F32.PACK_B R9, R9 ;  /* 0x00000009ff09723e */ /* 0x000fe200024050ff */
[----:B------:R-:W-:Y:S01]  /*7850*/  FMUL R31, R31, R155 ;  /* 0x0000009b1f1f7220 */ /* 0x000fe20000400000 */
[----:B------:R-:W-:Y:S01]  /*7860*/  F2FP.TF32.F32.PACK_B R25, R25 ;  /* 0x00000019ff19723e */ /* 0x000fe200024050ff */
[-C--:B------:R-:W-:Y:S01]  /*7870*/  FMUL R13, R32, R155.reuse ;  /* 0x0000009b200d7220 */ /* 0x080fe20000400000 */
[C---:B------:R-:W-:Y:S01]  /*7880*/  SHF.L.U64.HI R7, R10.reuse, 0x5, R11 ;  /* 0x000000050a077819 */ /* 0x040fe2000001020b */
[----:B------:R0:W-:Y:S01]  /*7890*/  @P2 STG.E desc[UR36][R4.64], R9 ;  /* 0x0000000904002986 */ /* 0x0001e2000c101924 */
[----:B------:R-:W-:Y:S01]  /*78a0*/  LEA R6, P4, R10, R4, 0x5 ;  /* 0x000000040a067211 */ /* 0x000fe200078828ff */
[-C--:B------:R-:W-:Y:S01]  /*78b0*/  FMUL R11, R26, R155.reuse ;  /* 0x0000009b1a0b7220 */ /* 0x080fe20000400000 */
[C---:B------:R-:W-:Y:S01]  /*78c0*/  ISETP.GT.AND P1, PT, R0.reuse, 0x8, P1 ;  /* 0x000000080000780c */ /* 0x040fe20000f24270 */
[----:B------:R-:W-:Y:S01]  /*78d0*/  @P0 STG.E desc[UR36][R4.64+0x4], R25 ;  /* 0x0000041904000986 */ /* 0x000fe2000c101924 */
[----:B------:R-:W-:Y:S01]  /*78e0*/  ISETP.GT.AND P2, PT, R3, 0x8, PT ;  /* 0x000000080300780c */ /* 0x000fe20003f44270 */
[----:B------:R-:W-:Y:S01]  /*78f0*/  IMAD.X R7, R7, 0x1, R5, P4 ;  /* 0x0000000107077824 */ /* 0x000fe200020e0605 */
[C---:B------:R-:W-:Y:S01]  /*7900*/  ISETP.GT.AND P3, PT, R0.reuse, 0x8, P3 ;  /* 0x000000080000780c */ /* 0x040fe20001f64270 */
[-C--:B------:R-:W-:Y:S01]  /*7910*/  FMUL R33, R33, R155.reuse ;  /* 0x0000009b21217220 */ /* 0x080fe20000400000 */
[----:B------:R-:W-:Y:S01]  /*7920*/  ISETP.GT.AND P0, PT, R3, 0x9, PT ;  /* 0x000000090300780c */ /* 0x000fe20003f04270 */
[-C--:B------:R-:W-:Y:S01]  /*7930*/  FMUL R35, R35, R155.reuse ;  /* 0x0000009b23237220 */ /* 0x080fe20000400000 */
[----:B------:R-:W-:Y:S01]  /*7940*/  ISETP.GT.AND P5, PT, R0, RZ, P2 ;  /* 0x000000ff0000720c */ /* 0x000fe200017a4270 */
[-C--:B0-----:R-:W-:Y:S01]  /*7950*/  FMUL R9, R28, R155.reuse ;  /* 0x0000009b1c097220 */ /* 0x081fe20000400000 */
[C---:B------:R-:W-:Y:S01]  /*7960*/  ISETP.GT.AND P4, PT, R0.reuse, RZ, P0 ;  /* 0x000000ff0000720c */ /* 0x040fe20000784270 */
[----:B------:R-:W-:Y:S01]  /*7970*/  FMUL R37, R37, R155 ;  /* 0x0000009b25257220 */ /* 0x000fe20000400000 */
[----:B------:R-:W-:Y:S01]  /*7980*/  F2FP.TF32.F32.PACK_B R11, R11 ;  /* 0x0000000bff0b723e */ /* 0x000fe200024050ff */
[----:B------:R-:W-:Y:S01]  /*7990*/  FMUL R39, R39, R155 ;  /* 0x0000009b27277220 */ /* 0x000fe20000400000 */
[----:B------:R-:W-:Y:S01]  /*79a0*/  F2FP.TF32.F32.PACK_B R27, R27 ;  /* 0x0000001bff1b723e */ /* 0x000fe200024050ff */
[----:B------:R-:W-:Y:S01]  /*79b0*/  FMUL R41, R41, R155 ;  /* 0x0000009b29297220 */ /* 0x000fe20000400000 */
[----:B------:R-:W-:Y:S01]  /*79c0*/  F2FP.TF32.F32.PACK_B R9, R9 ;  /* 0x00000009ff09723e */ /* 0x000fe200024050ff */
[----:B------:R0:W-:Y:S01]  /*79d0*/  @P1 STG.E desc[UR36][R6.64], R11 ;  /* 0x0000000b06001986 */ /* 0x0001e2000c101924 */
[----:B------:R-:W-:Y:S01]  /*79e0*/  F2FP.TF32.F32.PACK_B R29, R29 ;  /* 0x0000001dff1d723e */ /* 0x000fe200024050ff */
[-C--:B------:R-:W-:Y:S01]  /*79f0*/  FMUL R43, R43, R155.reuse ;  /* 0x0000009b2b2b7220 */ /* 0x080fe20000400000 */
[C---:B------:R-:W-:Y:S01]  /*7a00*/  ISETP.GT.AND P1, PT, R3.reuse, 0x10, PT ;  /* 0x000000100300780c */ /* 0x040fe20003f24270 */
[----:B------:R-:W-:Y:S01]  /*7a10*/  @P3 STG.E desc[UR36][R6.64+0x4], R27 ;  /* 0x0000041b06003986 */ /* 0x000fe2000c101924 */
[----:B------:R-:W-:Y:S01]  /*7a20*/  ISETP.GT.AND P3, PT, R3, 0x11, PT ;  /* 0x000000110300780c */ /* 0x000fe20003f64270 */
[-C--:B------:R-:W-:Y:S01]  /*7a30*/  FMUL R45, R45, R155.reuse ;  /* 0x0000009b2d2d7220 */ /* 0x080fe20000400000 */
[C---:B------:R-:W-:Y:S01]  /*7a40*/  ISETP.GT.AND P2, PT, R0.reuse, 0x8, P2 ;  /* 0x000000080000780c */ /* 0x040fe20001744270 */
[----:B------:R1:W-:Y:S01]  /*7a50*/  @P5 STG.E desc[UR36][R4.64+0x20], R9 ;  /* 0x0000200904005986 */ /* 0x0003e2000c101924 */
[C---:B------:R-:W-:Y:S01]  /*7a60*/  ISETP.GT.AND P0, PT, R0.reuse, 0x8, P0 ;  /* 0x000000080000780c */ /* 0x040fe20000704270 */
[-C--:B------:R-:W-:Y:S01]  /*7a70*/  FMUL R47, R47, R155.reuse ;  /* 0x0000009b2f2f7220 */ /* 0x080fe20000400000 */
[----:B------:R-:W-:Y:S01]  /*7a80*/  ISETP.GT.AND P5, PT, R0, RZ, P1 ;  /* 0x000000ff0000720c */ /* 0x000fe20000fa4270 */
[----:B------:R-:W-:Y:S01]  /*7a90*/  @P4 STG.E desc[UR36][R4.64+0x24], R29 ;  /* 0x0000241d04004986 */ /* 0x000fe2000c101924 */
[-C--:B0-----:R-:W-:Y:S01]  /*7aa0*/  FMUL R11, R30, R155.reuse ;  /* 0x0000009b1e0b7220 */ /* 0x081fe20000400000 */
[----:B------:R-:W-:Y:S01]  /*7ab0*/  ISETP.GT.AND P4, PT, R0, RZ, P3 ;  /* 0x000000ff0000720c */ /* 0x000fe20001f84270 */
[----:B------:R-:W-:Y:S01]  /*7ac0*/  FMUL R49, R49, R155 ;  /* 0x0000009b31317220 */ /* 0x000fe20000400000 */
[----:B------:R-:W-:Y:S01]  /*7ad0*/  F2FP.TF32.F32.PACK_B R31, R31 ;  /* 0x0000001fff1f723e */ /* 0x000fe200024050ff */
[----:B------:R-:W-:Y:S01]  /*7ae0*/  FMUL R51, R51, R155 ;  /* 0x0000009b33337220 */ /* 0x000fe20000400000 */
[----:B------:R-:W-:Y:S01]  /*7af0*/  F2FP.TF32.F32.PACK_B R11, R11 ;  /* 0x0000000bff0b723e */ /* 0x000fe200024050ff */
[----:B------:R-:W-:Y:S01]  /*7b00*/  FMUL R53, R53, R155 ;  /* 0x0000009b35357220 */ /* 0x000fe20000400000 */
[----:B------:R-:W-:Y:S01]  /*7b10*/  F2FP.TF32.F32.PACK_B R13, R13 ;  /* 0x0000000dff0d723e */ /* 0x000fe200024050ff */
[----:B-1----:R-:W-:Y:S01]  /*7b20*/  FMUL R9, R34, R155 ;  /* 0x0000009b22097220 */ /* 0x002fe20000400000 */
[----:B------:R-:W-:Y:S01]  /*7b30*/  F2FP.TF32.F32.PACK_B R33, R33 ;  /* 0x00000021ff21723e */ /* 0x000fe200024050ff */
[----:B------:R0:W-:Y:S01]  /*7b40*/  @P2 STG.E desc[UR36][R6.64+0x20], R11 ;  /* 0x0000200b06002986 */ /* 0x0001e2000c101924 */
[C---:B------:R-:W-:Y:S01]  /*7b50*/  ISETP.GT.AND P1, PT, R0.reuse, 0x8, P1 ;  /* 0x000000080000780c */ /* 0x040fe20000f24270 */
[-C--:B------:R-:W-:Y:S01]  /*7b60*/  FMUL R55, R55, R155.reuse ;  /* 0x0000009b37377220 */ /* 0x080fe20000400000 */
[C---:B------:R-:W-:Y:S01]  /*7b70*/  ISETP.GT.AND P2, PT, R3.reuse, 0x19, PT ;  /* 0x000000190300780c */ /* 0x040fe20003f44270 */
[----:B------:R-:W-:Y:S01]  /*7b80*/  @P0 STG.E desc[UR36][R6.64+0x24], R31 ;  /* 0x0000241f06000986 */ /* 0x000fe2000c101924 */
[----:B------:R-:W-:Y:S01]  /*7b90*/  ISETP.GT.AND P0, PT, R3, 0x18, PT ;  /* 0x000000180300780c */ /* 0x000fe20003f04270 */
[----:B------:R-:W-:Y:S01]  /*7ba0*/  FMUL R57, R57, R155 ;  /* 0x0000009b39397220 */ /* 0x000fe20000400000 */
[----:B------:R-:W-:Y:S01]  /*7bb0*/  F2FP.TF32.F32.PACK_B R9, R9 ;  /* 0x00000009ff09723e */ /* 0x000fe200024050ff */
[----:B------:R1:W-:Y:S01]  /*7bc0*/  @P5 STG.E desc[UR36][R4.64+0x40], R13 ;  /* 0x0000400d04005986 */ /* 0x0003e2000c101924 */
[C---:B------:R-:W-:Y:S01]  /*7bd0*/  ISETP.GT.AND P5, PT, R0.reuse, RZ, P0 ;  /* 0x000000ff0000720c */ /* 0x040fe200007a4270 */
[----:B------:R-:W-:Y:S01]  /*7be0*/  FMUL R59, R59, R155 ;  /* 0x0000009b3b3b7220 */ /* 0x000fe20000400000 */
[----:B------:R-:W-:Y:S01]  /*7bf0*/  F2FP.TF32.F32.PACK_B R35, R35 ;  /* 0x00000023ff23723e */ /* 0x000fe200024050ff */
[----:B------:R-:W-:Y:S01]  /*7c00*/  @P4 STG.E desc[UR36][R4.64+0x44], R33 ;  /* 0x0000442104004986 */ /* 0x000fe2000c101924 */
[----:B------:R-:W-:Y:S01]  /*7c10*/  ISETP.GT.AND P4, PT, R0, 0x8, P3 ;  /* 0x000000080000780c */ /* 0x000fe20001f84270 */
[----:B0-----:R-:W-:Y:S01]  /*7c20*/  FMUL R11, R36, R155 ;  /* 0x0000009b240b7220 */ /* 0x001fe20000400000 */
[----:B------:R-:W-:Y:S01]  /*7c30*/  ISETP.GT.AND P3, PT, R0, RZ, P2 ;  /* 0x000000ff0000720c */ /* 0x000fe20001764270 */
[----:B------:R0:W-:Y:S01]  /*7c40*/  @P1 STG.E desc[UR36][R6.64+0x40], R9 ;  /* 0x0000400906001986 */ /* 0x0001e2000c101924 */
[----:B------:R-:W-:Y:S01]  /*7c50*/  F2FP.TF32.F32.PACK_B R37, R37 ;  /* 0x00000025ff25723e */ /* 0x000fe200024050ff */
[----:B------:R-:W-:Y:S01]  /*7c60*/  FMUL R61, R61, R155 ;  /* 0x0000009b3d3d7220 */ /* 0x000fe20000400000 */
[----:B------:R-:W-:Y:S01]  /*7c70*/  F2FP.TF32.F32.PACK_B R11, R11 ;  /* 0x0000000bff0b723e */ /* 0x000fe200024050ff */
[-C--:B-1----:R-:W-:Y:S01]  /*7c80*/  FMUL R13, R40, R155.reuse ;  /* 0x0000009b280d7220 */ /* 0x082fe20000400000 */
[----:B------:R-:W-:Y:S01]  /*7c90*/  ISETP.GT.AND P1, PT, R3, 0x20, PT ;  /* 0x000000200300780c */ /* 0x000fe20003f24270 */
[-C--:B------:R-:W-:Y:S01]  /*7ca0*/  FMUL R63, R63, R155.reuse ;  /* 0x0000009b3f3f7220 */ /* 0x080fe20000400000 */
[C---:B------:R-:W-:Y:S01]  /*7cb0*/  ISETP.GT.AND P0, PT, R0.reuse, 0x8, P0 ;  /* 0x000000080000780c */ /* 0x040fe20000704270 */
[----:B------:R-:W-:Y:S01]  /*7cc0*/  FMUL R65, R65, R155 ;  /* 0x0000009b41417220 */ /* 0x000fe20000400000 */
[----:B------:R-:W-:Y:S01]  /*7cd0*/  F2FP.TF32.F32.PACK_B R39, R39 ;  /* 0x00000027ff27723e */ /* 0x000fe200024050ff */
[----:B------:R-:W-:Y:S01]  /*7ce0*/  @P4 STG.E desc[UR36][R6.64+0x44], R35 ;  /* 0x0000442306004986 */ /* 0x000fe2000c101924 */
[----:B------:R-:W-:Y:S01]  /*7cf0*/  ISETP.GT.AND P4, PT, R0, 0x8, P2 ;  /* 0x000000080000780c */ /* 0x000fe20001784270 */
[-C--:B0-----:R-:W-:Y:S01]  /*7d00*/  FMUL R9, R38, R155.reuse ;  /* 0x0000009b26097220 */ /* 0x081fe20000400000 */
[----:B------:R-:W-:Y:S01]  /*7d10*/  ISETP.GT.AND P2, PT, R3, 0x21, PT ;  /* 0x000000210300780c */ /* 0x000fe20003f44270 */
[----:B------:R0:W-:Y:S01]  /*7d20*/  @P5 STG.E desc[UR36][R4.64+0x60], R11 ;  /* 0x0000600b04005986 */ /* 0x0001e2000c101924 */
[C---:B------:R-:W-:Y:S01]  /*7d30*/  ISETP.GT.AND P5, PT, R0.reuse, RZ, P1 ;  /* 0x000000ff0000720c */ /* 0x040fe20000fa4270 */
[----:B------:R-:W-:Y:S01]  /*7d40*/  FMUL R67, R67, R155 ;  /* 0x0000009b43437220 */ /* 0x000fe20000400000 */
[----:B------:R-:W-:Y:S01]  /*7d50*/  F2FP.TF32.F32.PACK_B R9, R9 ;  /* 0x00000009ff09723e */ /* 0x000fe200024050ff */
[----:B------:R-:W-:Y:S01]  /*7d60*/  @P3 STG.E desc[UR36][R4.64+0x64], R37 ;  /* 0x0000642504003986 */ /* 0x000fe2000c101924 */
[C---:B------:R-:W-:Y:S01]  /*7d70*/  ISETP.GT.AND P3, PT, R0.reuse, RZ, P2 ;  /* 0x000000ff0000720c */ /* 0x040fe20001764270 */
[----:B------:R-:W-:Y:S01]  /*7d80*/  FMUL R69, R69, R155 ;  /* 0x0000009b45457220 */ /* 0x000fe20000400000 */
[----:B------:R-:W-:Y:S01]  /*7d90*/  F2FP.TF32.F32.PACK_B R13, R13 ;  /* 0x0000000dff0d723e */ /* 0x000fe200024050ff */
[----:B------:R1:W-:Y:S01]  /*7da0*/  @P0 STG.E desc[UR36][R6.64+0x60], R9 ;  /* 0x0000600906000986 */ /* 0x0003e2000c101924 */
[----:B------:R-:W-:Y:S01]  /*7db0*/  F2FP.TF32.F32.PACK_B R41, R41 ;  /* 0x00000029ff29723e */ /* 0x000fe200024050ff */
[-C--:B------:R-:W-:Y:S01]  /*7dc0*/  FMUL R71, R71, R155.reuse ;  /* 0x0000009b47477220 */ /* 0x080fe20000400000 */
[C---:B------:R-:W-:Y:S01]  /*7dd0*/  ISETP.GT.AND P0, PT, R3.reuse, 0x28, PT ;  /* 0x000000280300780c */ /* 0x040fe20003f04270 */
[----:B------:R-:W-:Y:S01]  /*7de0*/  @P4 STG.E desc[UR36][R6.64+0x64], R39 ;  /* 0x0000642706004986 */ /* 0x000fe2000c101924 */
[----:B------:R-:W-:Y:S01]  /*7df0*/  ISETP.GT.AND P1, PT, R0, 0x8, P1 ;  /* 0x000000080000780c */ /* 0x000fe20000f24270 */
[-C--:B0-----:R-:W-:Y:S01]  /*7e00*/  FMUL R11, R44, R155.reuse ;  /* 0x0000009b2c0b7220 */ /* 0x081fe20000400000 */
[C---:B------:R-:W-:Y:S01]  /*7e10*/  ISETP.GT.AND P4, PT, R0.reuse, 0x8, P2 ;  /* 0x000000080000780c */ /* 0x040fe20001784270 */
[----:B------:R0:W-:Y:S01]  /*7e20*/  @P5 STG.E desc[UR36][R4.64+0x80], R13 ;  /* 0x0000800d04005986 */ /* 0x0001e2000c101924 */
[----:B------:R-:W-:Y:S01]  /*7e30*/  ISETP.GT.AND P2, PT, R3, 0x29, PT ;  /* 0x000000290300780c */ /* 0x000fe20003f44270 */
[-C--:B------:R-:W-:Y:S01]  /*7e40*/  FMUL R73, R73, R155.reuse ;  /* 0x0000009b49497220 */ /* 0x080fe20000400000 */
[----:B------:R-:W-:Y:S01]  /*7e50*/  ISETP.GT.AND P5, PT, R0, RZ, P0 ;  /* 0x000000ff0000720c */ /* 0x000fe200007a4270 */
[-C--:B-1----:R-:W-:Y:S01]  /*7e60*/  FMUL R9, R42, R155.reuse ;  /* 0x0000009b2a097220 */ /* 0x082fe20000400000 */
[----:B------:R-:W-:Y:S01]  /*7e70*/  @P3 STG.E desc[UR36][R4.64+0x84], R41 ;  /* 0x0000842904003986 */ /* 0x000fe2000c101924 */
[----:B------:R-:W-:Y:S01]  /*7e80*/  ISETP.GT.AND P3, PT, R0, RZ, P2 ;  /* 0x000000ff0000720c */ /* 0x000fe20001764270 */
[----:B------:R-:W-:Y:S01]  /*7e90*/  FMUL R75, R75, R155 ;  /* 0x0000009b4b4b7220 */ /* 0x000fe20000400000 */
[----:B------:R-:W-:Y:S01]  /*7ea0*/  F2FP.TF32.F32.PACK_B R43, R43 ;  /* 0x0000002bff2b723e */ /* 0x000fe200024050ff */
[----:B------:R-:W-:Y:S01]  /*7eb0*/  FMUL R77, R77, R155 ;  /* 0x0000009b4d4d7220 */ /* 0x000fe20000400000 */
[----:B------:R-:W-:Y:S01]  /*7ec0*/  F2FP.TF32.F32.PACK_B R9, R9 ;  /* 0x00000009ff09723e */ /* 0x000fe200024050ff */
[----:B------:R-:W-:Y:S01]  /*7ed0*/  FMUL R79, R79, R155 ;  /* 0x0000009b4f4f7220 */ /* 0x000fe20000400000 */
[----:B------:R-:W-:Y:S01]  /*7ee0*/  F2FP.TF32.F32.PACK_B R11, R11 ;  /* 0x0000000bff0b723e */ /* 0x000fe200024050ff */
[----:B0-----:R-:W-:Y:S01]  /*7ef0*/  FMUL R13, R48, R155 ;  /* 0x0000009b300d7220 */ /* 0x001fe20000400000 */
[----:B------:R-:W-:Y:S01]  /*7f00*/  F2FP.TF32.F32.PACK_B R45, R45 ;  /* 0x0000002dff2d723e */ /* 0x000fe200024050ff */
[----:B------:R0:W-:Y:S01]  /*7f10*/  @P1 STG.E desc[UR36][R6.64+0x80], R9 ;  /* 0x0000800906001986 */ /* 0x0001e2000c101924 */
[----:B------:R-:W-:Y:S01]  /*7f20*/  ISETP.GT.AND P1, PT, R3, 0x30, PT ;  /* 0x000000300300780c */ /* 0x000fe20003f24270 */
[-C--:B------:R-:W-:Y:S01]  /*7f30*/  FMUL R81, R81, R155.reuse ;  /* 0x0000009b51517220 */ /* 0x080fe20000400000 */
[C---:B------:R-:W-:Y:S01]  /*7f40*/  ISETP.GT.AND P0, PT, R0.reuse, 0x8, P0 ;  /* 0x000000080000780c */ /* 0x040fe20000704270 */
[----:B------:R-:W-:Y:S01]  /*7f50*/  @P4 STG.E desc[UR36][R6.64+0x84], R43 ;  /* 0x0000842b06004986 */ /* 0x000fe2000c101924 */
[C---:B------:R-:W-:Y:S01]  /*7f60*/  ISETP.GT.AND P4, PT, R0.reuse, 0x8, P2 ;  /* 0x000000080000780c */ /* 0x040fe20001784270 */
[-C--:B------:R-:W-:Y:S01]  /*7f70*/  FMUL R83, R83, R155.reuse ;  /* 0x0000009b53537220 */ /* 0x080fe20000400000 */
[----:B------:R-:W-:Y:S01]  /*7f80*/  ISETP.GT.AND P2, PT, R3, 0x31, PT ;  /* 0x000000310300780c */ /* 0x000fe20003f44270 */
[----:B------:R1:W-:Y:S01]  /*7f90*/  @P5 STG.E desc[UR36][R4.64+0xa0], R11 ;  /* 0x0000a00b04005986 */ /* 0x0003e2000c101924 */
[----:B------:R-:W-:Y:S01]  /*7fa0*/  ISETP.GT.AND P5, PT, R0, RZ, P1 ;  /* 0x000000ff0000720c */ /* 0x000fe20000fa4270 */
[----:B------:R-:W-:Y:S01]  /*7fb0*/  FMUL R85, R85, R155 ;  /* 0x0000009b55557220 */ /* 0x000fe20000400000 */
[----:B------:R-:W-:Y:S01]  /*7fc0*/  F2FP.TF32.F32.PACK_B R47, R47 ;  /* 0x0000002fff2f723e */ /* 0x000fe200024050ff */
[-C--:B0-----:R-:W-:Y:S01]  /*7fd0*/  FMUL R9, R46, R155.reuse ;  /* 0x0000009b2e097220 */ /* 0x081fe20000400000 */
        /* <DEDUP_REMOVED lines=8> */
[-C--:B-1----:R-:W-:Y:S01]  /*8060*/  FMUL R11, R52, R155.reuse ;  /* 0x0000009b340b7220 */ /* 0x082fe20000400000 */
[C---:B------:R-:W-:Y:S01]  /*8070*/  ISETP.GT.AND P1, PT, R0.reuse, 0x8, P1 ;  /* 0x000000080000780c */ /* 0x040fe20000f24270 */
[----:B------:R0:W-:Y:S01]  /*8080*/  @P0 STG.E desc[UR36][R6.64+0xa0], R9 ;  /* 0x0000a00906000986 */ /* 0x0001e2000c101924 */
[----:B------:R-:W-:Y:S01]  /*8090*/  ISETP.GT.AND P0, PT, R3, 0x38, PT ;  /* 0x000000380300780c */ /* 0x000fe20003f04270 */
[----:B------:R-:W-:Y:S01]  /*80a0*/  FMUL R93, R93, R155 ;  /* 0x0000009b5d5d7220 */ /* 0x000fe20000400000 */
[----:B------:R-:W-:Y:S01]  /*80b0*/  F2FP.TF32.F32.PACK_B R51, R51 ;  /* 0x00000033ff33723e */ /* 0x000fe200024050ff */
        /* <DEDUP_REMOVED lines=10> */
[C---:B------:R-:W-:Y:S01]  /*8160*/  ISETP.GT.AND P3, PT, R0.reuse, RZ, P2 ;  /* 0x000000ff0000720c */ /* 0x040fe20001764270 */
[----:B------:R-:W-:Y:S01]  /*8170*/  FMUL R99, R99, R155 ;  /* 0x0000009b63637220 */ /* 0x000fe20000400000 */
[----:B------:R-:W-:Y:S01]  /*8180*/  F2FP.TF32.F32.PACK_B R53, R53 ;  /* 0x00000035ff35723e */ /* 0x000fe200024050ff */
[----:B------:R-:W-:Y:S01]  /*8190*/  FMUL R101, R101, R155 ;  /* 0x0000009b65657220 */ /* 0x000fe20000400000 */
[----:B------:R-:W-:Y:S01]  /*81a0*/  F2FP.TF32.F32.PACK_B R9, R9 ;  /* 0x00000009ff09723e */ /* 0x000fe200024050ff */
[-C--:B------:R-:W-:Y:S01]  /*81b0*/  FMUL R103, R103, R155.reuse ;  /* 0x0000009b67677220 */ /* 0x080fe20000400000 */
[----:B------:R-:W-:Y:S01]  /*81c0*/  ISETP.GT.AND P0, PT, R0, 0x8, P0 ;  /* 0x000000080000780c */ /* 0x000fe20000704270 */
[----:B-1----:R-:W-:Y:S01]  /*81d0*/  FMUL R13, R56, R155 ;  /* 0x0000009b380d7220 */ /* 0x002fe20000400000 */
[----:B------:R-:W-:Y:S01]  /*81e0*/  F2FP.TF32.F32.PACK_B R55, R55 ;  /* 0x00000037ff37723e */ /* 0x000fe200024050ff */
        /* <DEDUP_REMOVED lines=15> */
[-C--:B------:R-:W-:Y:S01]  /*82e0*/  FMUL R111, R111, R155.reuse ;  /* 0x0000009b6f6f7220 */ /* 0x080fe20000400000 */
[----:B------:R-:W-:Y:S01]  /*82f0*/  ISETP.GT.AND P1, PT, R0, 0x8, P1 ;  /* 0x000000080000780c */ /* 0x000fe20000f24270 */
[----:B------:R-:W-:Y:S01]  /*8300*/  FMUL R113, R113, R155 ;  /* 0x0000009b71717220 */ /* 0x000fe20000400000 */
[----:B------:R-:W-:Y:S01]  /*8310*/  F2FP.TF32.F32.PACK_B R9, R9 ;  /* 0x00000009ff09723e */ /* 0x000fe200024050ff */
[-C--:B------:R-:W-:Y:S01]  /*8320*/  FMUL R115, R115, R155.reuse ;  /* 0x0000009b73737220 */ /* 0x080fe20000400000 */
[----:B-1----:R-:W-:Y:S01]  /*8330*/  FMUL R11, R60, R155 ;  /* 0x0000009b3c0b7220 */ /* 0x002fe20000400000 */
[----:B------:R-:W-:Y:S01]  /*8340*/  F2FP.TF32.F32.PACK_B R59, R59 ;  /* 0x0000003bff3b723e */ /* 0x000fe200024050ff */
[-C--:B------:R-:W-:Y:S01]  /*8350*/  FMUL R117, R117, R155.reuse ;  /* 0x0000009b75757220 */ /* 0x080fe20000400000 */
        /* <DEDUP_REMOVED lines=58> */
[----:B0-----:R-:W-:Y:S01]  /*8700*/  FMUL R9, R66, R155 ;  /* 0x0000009b42097220 */ /* 0x001fe20000400000 */
[----:B------:R-:W-:Y:S01]  /*8710*/  @P3 STG.E desc[UR36][R4.64+0x144], R65 ;  /* 0x0001444104003986 */ /* 0x000fe2000c101924 */
[----:B------:R-:W-:-:S02]  /*8720*/  ISETP.GT.AND P3, PT, R0, RZ, P2 ;  /* 0x000000ff0000720c */ /* 0x000fc40001764270 */
[----:B------:R-:W-:Y:S02]  /*8730*/  ISETP.GT.AND P0, PT, R0, 0x8, P0 ;  /* 0x000000080000780c */ /* 0x000fe40000704270 */
[----:B------:R-:W-:Y:S01]  /*8740*/  F2FP.TF32.F32.PACK_B R9, R9 ;  /* 0x00000009ff09723e */ /* 0x000fe200024050ff */
[----:B-1----:R-:W-:Y:S01]  /*8750*/  FMUL R13, R72, R155 ;  /* 0x0000009b480d7220 */ /* 0x002fe20000400000 */
[----:B------:R-:W-:-:S03]  /*8760*/  F2FP.TF32.F32.PACK_B R71, R71 ;  /* 0x00000047ff47723e */ /* 0x000fc600024050ff */
[----:B------:R0:W-:Y:S01]  /*8770*/  @P1 STG.E desc[UR36][R6.64+0x140], R9 ;  /* 0x0001400906001986 */ /* 0x0001e2000c101924 */
[C---:B------:R-:W-:Y:S02]  /*8780*/  ISETP.GT.AND P1, PT, R3.reuse, 0x60, PT ;  /* 0x000000600300780c */ /* 0x040fe40003f24270 */
[----:B------:R-:W-:Y:S01]  /*8790*/  F2FP.TF32.F32.PACK_B R13, R13 ;  /* 0x0000000dff0d723e */ /* 0x000fe200024050ff */
[----:B------:R-:W-:Y:S01]  /*87a0*/  @P4 STG.E desc[UR36][R6.64+0x144], R67 ;  /* 0x0001444306004986 */ /* 0x000fe2000c101924 */
[C---:B------:R-:W-:Y:S02]  /*87b0*/  ISETP.GT.AND P4, PT, R0.reuse, 0x8, P2 ;  /* 0x000000080000780c */ /* 0x040fe40001784270 */
[----:B------:R-:W-:Y:S01]  /*87c0*/  ISETP.GT.AND P2, PT, R3, 0x61, PT ;  /* 0x000000610300780c */ /* 0x000fe20003f44270 */
[----:B------:R1:W-:Y:S01]  /*87d0*/  @P5 STG.E desc[UR36][R4.64+0x160], R11 ;  /* 0x0001600b04005986 */ /* 0x0003e2000c101924 */
[----:B------:R-:W-:Y:S02]  /*87e0*/  ISETP.GT.AND P5, PT, R0, RZ, P1 ;  /* 0x000000ff0000720c */ /* 0x000fe40000fa4270 */
        /* <DEDUP_REMOVED lines=257> */
[----:B------:R-:W-:Y:S01]  /*9800*/  @P3 STG.E desc[UR36][R4.64+0x364], R133 ;  /* 0x0003648504003986 */ /* 0x000fe2000c101924 */
[----:B0-----:R-:W-:Y:S01]  /*9810*/  FMUL R9, R134, R155 ;  /* 0x0000009b86097220 */ /* 0x001fe20000400000 */
[----:B------:R-:W-:-:S02]  /*9820*/  ISETP.GT.AND P3, PT, R0, RZ, P2 ;  /* 0x000000ff0000720c */ /* 0x000fc40001764270 */
[----:B------:R-:W-:Y:S02]  /*9830*/  ISETP.GT.AND P1, PT, R0, 0x8, P1 ;  /* 0x000000080000780c */ /* 0x000fe40000f24270 */
[----:B------:R-:W-:Y:S01]  /*9840*/  F2FP.TF32.F32.PACK_B R9, R9 ;  /* 0x00000009ff09723e */ /* 0x000fe200024050ff */
[----:B-1----:R-:W-:Y:S01]  /*9850*/  FMUL R11, R140, R155 ;  /* 0x0000009b8c0b7220 */ /* 0x002fe20000400000 */
[----:B------:R-:W-:-:S03]  /*9860*/  F2FP.TF32.F32.PACK_B R139, R139 ;  /* 0x0000008bff8b723e */ /* 0x000fc600024050ff */
[----:B------:R0:W-:Y:S01]  /*9870*/  @P0 STG.E desc[UR36][R6.64+0x360], R9 ;  /* 0x0003600906000986 */ /* 0x0001e2000c101924 */
[----:B------:R-:W-:Y:S02]  /*9880*/  F2FP.TF32.F32.PACK_B R141, R141 ;  /* 0x0000008dff8d723e */ /* 0x000fe400024050ff */
[----:B------:R-:W-:Y:S01]  /*9890*/  F2FP.TF32.F32.PACK_B R11, R11 ;  /* 0x0000000bff0b723e */ /* 0x000fe200024050ff */
[----:B------:R-:W-:Y:S01]  /*98a0*/  @P4 STG.E desc[UR36][R6.64+0x364], R135 ;  /* 0x0003648706004986 */ /* 0x000fe2000c101924 */
[C---:B------:R-:W-:Y:S02]  /*98b0*/  ISETP.GT.AND P4, PT, R3.reuse, 0xe8, PT ;  /* 0x000000e80300780c */ /* 0x040fe40003f84270 */
[----:B------:R-:W-:Y:S01]  /*98c0*/  F2FP.TF32.F32.PACK_B R143, R143 ;  /* 0x0000008fff8f723e */ /* 0x000fe200024050ff */
[----:B------:R1:W-:Y:S01]  /*98d0*/  @P5 STG.E desc[UR36][R4.64+0x380], R13 ;  /* 0x0003800d04005986 */ /* 0x0003e2000c101924 */
[----:B------:R-:W-:Y:S02]  /*98e0*/  ISETP.GT.AND P5, PT, R3, 0xe9, PT ;  /* 0x000000e90300780c */ /* 0x000fe40003fa4270 */
[----:B------:R-:W-:Y:S01]  /*98f0*/  F2FP.TF32.F32.PACK_B R145, R145 ;  /* 0x00000091ff91723e */ /* 0x000fe200024050ff */
[----:B------:R-:W-:Y:S01]  /*9900*/  @P3 STG.E desc[UR36][R4.64+0x384], R137 ;  /* 0x0003848904003986 */ /* 0x000fe2000c101924 */
[----:B------:R-:W-:Y:S01]  /*9910*/  ISETP.GT.AND P3, PT, R0, 0x8, P2 ;  /* 0x000000080000780c */ /* 0x000fe20001764270 */
[----:B0-----:R-:W-:Y:S01]  /*9920*/  FMUL R9, R138, R155 ;  /* 0x0000009b8a097220 */ /* 0x001fe20000400000 */
[----:B------:R-:W-:-:S02]  /*9930*/  ISETP.GT.AND P2, PT, R0, RZ, P4 ;  /* 0x000000ff0000720c */ /* 0x000fc40002744270 */
[C---:B------:R-:W-:Y:S02]  /*9940*/  ISETP.GT.AND P0, PT, R0.reuse, RZ, P5 ;  /* 0x000000ff0000720c */ /* 0x040fe40002f04270 */
[----:B------:R-:W-:Y:S01]  /*9950*/  ISETP.GT.AND P4, PT, R0, 0x8, P4 ;  /* 0x000000080000780c */ /* 0x000fe20002784270 */
[----:B-1----:R-:W-:Y:S01]  /*9960*/  FMUL R13, R142, R155 ;  /* 0x0000009b8e0d7220 */ /* 0x002fe20000400000 */
[----:B------:R-:W-:Y:S02]  /*9970*/  ISETP.GT.AND P5, PT, R0, 0x8, P5 ;  /* 0x000000080000780c */ /* 0x000fe40002fa4270 */
[----:B------:R-:W-:Y:S02]  /*9980*/  F2FP.TF32.F32.PACK_B R9, R9 ;  /* 0x00000009ff09723e */ /* 0x000fe400024050ff */
[----:B------:R-:W-:Y:S02]  /*9990*/  F2FP.TF32.F32.PACK_B R13, R13 ;  /* 0x0000000dff0d723e */ /* 0x000fe400024050ff */
[----:B------:R-:W-:Y:S01]  /*99a0*/  F2FP.TF32.F32.PACK_B R147, R147 ;  /* 0x00000093ff93723e */ /* 0x000fe200024050ff */
[----:B------:R0:W-:Y:S01]  /*99b0*/  @P1 STG.E desc[UR36][R6.64+0x380], R9 ;  /* 0x0003800906001986 */ /* 0x0001e2000c101924 */
[----:B------:R-:W-:-:S02]  /*99c0*/  ISETP.GT.AND P1, PT, R3, 0xf8, PT ;  /* 0x000000f80300780c */ /* 0x000fc40003f24270 */
[----:B------:R-:W-:Y:S01]  /*99d0*/  F2FP.TF32.F32.PACK_B R149, R149 ;  /* 0x00000095ff95723e */ /* 0x000fe200024050ff */
[----:B------:R-:W-:Y:S01]  /*99e0*/  @P3 STG.E desc[UR36][R6.64+0x384], R139 ;  /* 0x0003848b06003986 */ /* 0x000fe2000c101924 */
[C---:B------:R-:W-:Y:S02]  /*99f0*/  ISETP.GT.AND P3, PT, R3.reuse, 0xf0, PT ;  /* 0x000000f00300780c */ /* 0x040fe40003f64270 */
[----:B------:R-:W-:Y:S01]  /*9a00*/  F2FP.TF32.F32.PACK_B R151, R151 ;  /* 0x00000097ff97723e */ /* 0x000fe200024050ff */
[----:B------:R1:W-:Y:S01]  /*9a10*/  @P2 STG.E desc[UR36][R4.64+0x3a0], R11 ;  /* 0x0003a00b04002986 */ /* 0x0003e2000c101924 */
[----:B------:R-:W-:-:S03]  /*9a20*/  ISETP.GT.AND P2, PT, R3, 0xf1, PT ;  /* 0x000000f10300780c */ /* 0x000fc60003f44270 */
[----:B------:R-:W-:Y:S01]  /*9a30*/  @P0 STG.E desc[UR36][R4.64+0x3a4], R141 ;  /* 0x0003a48d04000986 */ /* 0x000fe2000c101924 */
[----:B------:R-:W-:Y:S01]  /*9a40*/  ISETP.GT.AND P0, PT, R3, 0xf9, PT ;  /* 0x000000f90300780c */ /* 0x000fe20003f04270 */
[-C--:B------:R-:W-:Y:S01]  /*9a50*/  FMUL R3, R144, R155.reuse ;  /* 0x0000009b90037220 */ /* 0x080fe20000400000 */
[----:B0-----:R-:W-:Y:S01]  /*9a60*/  FMUL R9, R146, R155 ;  /* 0x0000009b92097220 */ /* 0x001fe20000400000 */
[----:B------:R0:W-:Y:S01]  /*9a70*/  @P4 STG.E desc[UR36][R6.64+0x3a0], R13 ;  /* 0x0003a00d06004986 */ /* 0x0001e2000c101924 */
[C---:B------:R-:W-:Y:S02]  /*9a80*/  ISETP.GT.AND P4, PT, R0.reuse, RZ, P2 ;  /* 0x000000ff0000720c */ /* 0x040fe40001784270 */
[----:B------:R-:W-:Y:S01]  /*9a90*/  F2FP.TF32.F32.PACK_B R3, R3 ;  /* 0x00000003ff03723e */ /* 0x000fe200024050ff */
[----:B------:R-:W-:Y:S01]  /*9aa0*/  @P5 STG.E desc[UR36][R6.64+0x3a4], R143 ;  /* 0x0003a48f06005986 */ /* 0x000fe2000c101924 */
[----:B------:R-:W-:Y:S01]  /*9ab0*/  ISETP.GT.AND P5, PT, R0, RZ, P3 ;  /* 0x000000ff0000720c */ /* 0x000fe20001fa4270 */
[----:B-1----:R-:W-:Y:S01]  /*9ac0*/  FMUL R11, R148, R155 ;  /* 0x0000009b940b7220 */ /* 0x002fe20000400000 */
[----:B------:R-:W-:-:S02]  /*9ad0*/  ISETP.GT.AND P3, PT, R0, 0x8, P3 ;  /* 0x000000080000780c */ /* 0x000fc40001f64270 */
[----:B------:R-:W-:Y:S02]  /*9ae0*/  ISETP.GT.AND P2, PT, R0, 0x8, P2 ;  /* 0x000000080000780c */ /* 0x000fe40001744270 */
[----:B------:R-:W-:Y:S01]  /*9af0*/  F2FP.TF32.F32.PACK_B R9, R9 ;  /* 0x00000009ff09723e */ /* 0x000fe200024050ff */
[----:B0-----:R-:W-:Y:S01]  /*9b00*/  FMUL R13, R150, R155 ;  /* 0x0000009b960d7220 */ /* 0x001fe20000400000 */
[----:B------:R-:W-:-:S04]  /*9b10*/  F2FP.TF32.F32.PACK_B R11, R11 ;  /* 0x0000000bff0b723e */ /* 0x000fc800024050ff */
[----:B------:R-:W-:Y:S01]  /*9b20*/  F2FP.TF32.F32.PACK_B R13, R13 ;  /* 0x0000000dff0d723e */ /* 0x000fe200024050ff */
[----:B------:R-:W-:Y:S01]  /*9b30*/  @P5 STG.E desc[UR36][R4.64+0x3c0], R3 ;  /* 0x0003c00304005986 */ /* 0x000fe2000c101924 */
[C---:B------:R-:W-:Y:S02]  /*9b40*/  ISETP.GT.AND P5, PT, R0.reuse, RZ, P1 ;  /* 0x000000ff0000720c */ /* 0x040fe40000fa4270 */
[C---:B------:R-:W-:Y:S01]  /*9b50*/  ISETP.GT.AND P1, PT, R0.reuse, 0x8, P1 ;  /* 0x000000080000780c */ /* 0x040fe20000f24270 */
[----:B------:R-:W-:Y:S01]  /*9b60*/  @P4 STG.E desc[UR36][R4.64+0x3c4], R145 ;  /* 0x0003c49104004986 */ /* 0x000fe2000c101924 */
[C---:B------:R-:W-:Y:S02]  /*9b70*/  ISETP.GT.AND P4, PT, R0.reuse, RZ, P0 ;  /* 0x000000ff0000720c */ /* 0x040fe40000784270 */
[----:B------:R-:W-:Y:S01]  /*9b80*/  ISETP.GT.AND P0, PT, R0, 0x8, P0 ;  /* 0x000000080000780c */ /* 0x000fe20000704270 */
[----:B------:R-:W-:Y:S04]  /*9b90*/  @P3 STG.E desc[UR36][R6.64+0x3c0], R9 ;  /* 0x0003c00906003986 */ /* 0x000fe8000c101924 */
[----:B------:R-:W-:Y:S04]  /*9ba0*/  @P2 STG.E desc[UR36][R6.64+0x3c4], R147 ;  /* 0x0003c49306002986 */ /* 0x000fe8000c101924 */
[----:B------:R-:W-:Y:S04]  /*9bb0*/  @P5 STG.E desc[UR36][R4.64+0x3e0], R11 ;  /* 0x0003e00b04005986 */ /* 0x000fe8000c101924 */
[----:B------:R0:W-:Y:S02]  /*9bc0*/  @P4 STG.E desc[UR36][R4.64+0x3e4], R149 ;  /* 0x0003e49504004986 */ /* 0x0001e4000c101924 */
[----:B0-----:R-:W-:-:S02]  /*9bd0*/  @P1 IMAD.MOV.U32 R4, RZ, RZ, R6 ;  /* 0x000000ffff041224 */ /* 0x001fc400078e0006 */
[----:B------:R-:W-:-:S05]  /*9be0*/  @P1 IMAD.MOV.U32 R5, RZ, RZ, R7 ;  /* 0x000000ffff051224 */ /* 0x000fca00078e0007 */
[----:B------:R0:W-:Y:S04]  /*9bf0*/  @P1 STG.E desc[UR36][R4.64+0x3e0], R13 ;  /* 0x0003e00d04001986 */ /* 0x0001e8000c101924 */
[----:B------:R0:W-:Y:S02]  /*9c00*/  @P0 STG.E desc[UR36][R6.64+0x3e4], R151 ;  /* 0x0003e49706000986 */ /* 0x0001e4000c101924 */
.L_x_286:
[----:B------:R-:W-:Y:S05]  /*9c10*/  BSYNC B0 ;  /* 0x0000000000007941 */ /* 0x000fea0003800000 */
.L_x_32:
[----:B------:R-:W-:Y:S01]  /*9c20*/  ULDC UR4, c[0x0][0xc] ;  /* 0x0000030000047ab9 */ /* 0x000fe20000000800 */
[----:B------:R-:W-:Y:S01]  /*9c30*/  ULDC UR5, c[0x0][0x10] ;  /* 0x0000040000057ab9 */ /* 0x000fe20000000800 */
[----:B0-----:R-:W0:Y:S01]  /*9c40*/  LDC R3, c[0x0][0x14] ;  /* 0x00000500ff037b82 */ /* 0x001e220000000800 */
[----:B------:R-:W-:Y:S01]  /*9c50*/  UIMAD.WIDE.U32 UR4, UR4, UR5, URZ ;  /* 0x00000005040472a5 */ /* 0x000fe2000f8e003f */
[----:B------:R-:W-:Y:S01]  /*9c60*/  PRMT R0, RZ, 0x7610, R0 ;  /* 0x00007610ff007816 */ /* 0x000fe20000000000 */
[----:B------:R-:W-:Y:S02]  /*9c70*/  IMAD.MOV.U32 R153, RZ, RZ, -0x1 ;  /* 0xffffffffff997424 */ /* 0x000fe400078e00ff */
[----:B------:R-:W-:Y:S02]  /*9c80*/  IMAD.MOV.U32 R23, RZ, RZ, -0x1 ;  /* 0xffffffffff177424 */ /* 0x000fe400078e00ff */
[----:B0-----:R-:W-:-:S04]  /*9c90*/  IMAD.WIDE.U32 R16, R3, UR4, R16 ;  /* 0x0000000403107c25 */ /* 0x001fc8000f8e0010 */
[----:B------:R-:W-:Y:S01]  /*9ca0*/  IMAD R3, R3, UR5, RZ ;  /* 0x0000000503037c24 */ /* 0x000fe2000f8e02ff */
[----:B------:R-:W-:Y:S02]  /*9cb0*/  ULDC.64 UR4, c[0x0][0x650] ;  /* 0x0001940000047ab9 */ /* 0x000fe40000000a00 */
[----:B------:R-:W-:Y:S01]  /*9cc0*/  ISETP.GE.U32.AND P0, PT, R16, UR4, PT ;  /* 0x0000000410007c0c */ /* 0x000fe2000bf06070 */
[----:B------:R-:W-:-:S05]  /*9cd0*/  IMAD.IADD R17, R17, 0x1, R3 ;  /* 0x0000000111117824 */ /* 0x000fca00078e0203 */
[----:B------:R-:W-:-:S13]  /*9ce0*/  ISETP.GE.U32.AND.EX P0, PT, R17, UR5, PT, P0 ;  /* 0x0000000511007c0c */ /* 0x000fda000bf06100 */
[----:B------:R-:W-:Y:S05]  /*9cf0*/  @P0 BRA `(.L_x_287) ;  /* 0x0000000400640947 */ /* 0x000fea0003800000 */
[----:B------:R-:W0:Y:S01]  /*9d00*/  S2R R12, SR_CTAID.X ;  /* 0x00000000000c7919 */ /* 0x000e220000002500 */
[----:B---3--:R-:W3:Y:S01]  /*9d10*/  LDC.64 R10, c[0x0][0x628] ;  /* 0x00018a00ff0a7b82 */ /* 0x008ee20000000a00 */
[----:B------:R-:W-:Y:S01]  /*9d20*/  ULDC UR4, c[0x0][0x150] ;  /* 0x0000540000047ab9 */ /* 0x000fe20000000800 */
[----:B-12-4-:R-:W-:Y:S01]  /*9d30*/  IMAD.MOV.U32 R8, RZ, RZ, R16 ;  /* 0x000000ffff087224 */ /* 0x016fe200078e0010 */
[----:B-----5:R-:W1:Y:S01]  /*9d40*/  S2R R24, SR_CTAID.Y ;  /* 0x0000000000187919 */ /* 0x020e620000002600 */
[----:B------:R-:W-:-:S04]  /*9d50*/  IMAD.MOV.U32 R9, RZ, RZ, R17 ;  /* 0x000000ffff097224 */ /* 0x000fc800078e0011 */
[----:B------:R-:W2:Y:S08]  /*9d60*/  LDC R21, c[0x0][0x144] ;  /* 0x00005100ff157b82 */ /* 0x000eb00000000800 */
[----:B------:R-:W4:Y:S08]  /*9d70*/  LDC R0, c[0x0][0x630] ;  /* 0x00018c00ff007b82 */ /* 0x000f300000000800 */
[----:B------:R-:W1:Y:S01]  /*9d80*/  LDC.64 R14, c[0x0][0x620] ;  /* 0x00018800ff0e7b82 */ /* 0x000e620000000a00 */
[----:B---3--:R-:W-:-:S04]  /*9d90*/  ISETP.NE.U32.AND P0, PT, R10, RZ, PT ;  /* 0x000000ff0a00720c */ /* 0x008fc80003f05070 */
[----:B------:R-:W-:Y:S02]  /*9da0*/  ISETP.NE.AND.EX P0, PT, R11, RZ, PT, P0 ;  /* 0x000000ff0b00720c */ /* 0x000fe40003f05300 */
[----:B0-----:R-:W-:-:S05]  /*9db0*/  I2FP.F32.U32 R3, R12 ;  /* 0x0000000c00037245 */ /* 0x001fca0000201000 */
[----:B------:R-:W-:-:S04]  /*9dc0*/  FMUL R3, R3, UR4 ;  /* 0x0000000403037c20 */ /* 0x000fc80008400000 */
[----:B------:R0:W3:Y:S02]  /*9dd0*/  F2I.U32.TRUNC.NTZ R20, R3 ;  /* 0x0000000300147305 */ /* 0x0000e4000020f000 */
[----:B--2-4-:R-:W-:Y:S05]  /*9de0*/  @!P0 BRA `(.L_x_288) ;  /* 0x0000000000288947 */ /* 0x014fea0003800000 */
[----:B0-----:R-:W0:Y:S02]  /*9df0*/  LDC R3, c[0x0][0x634] ;  /* 0x00018d00ff037b82 */ /* 0x001e240000000800 */
        /* <DEDUP_REMOVED lines=9> */
.L_x_288:
[----:B------:R-:W2:Y:S01]  /*9e90*/  LDC.64 R28, c[0x0][0x640] ;  /* 0x00019000ff1c7b82 */ /* 0x000ea20000000a00 */
[-CC-:B------:R-:W-:Y:S01]  /*9ea0*/  SHF.R.U64 R23, R8, R0.reuse, R9.reuse ;  /* 0x0000000008177219 */ /* 0x180fe20000001209 */
[----:B---3--:R-:W-:Y:S01]  /*9eb0*/  IMAD.MOV R20, RZ, RZ, -R20 ;  /* 0x000000ffff147224 */ /* 0x008fe200078e0a14 */
[----:B------:R-:W-:Y:S01]  /*9ec0*/  SHF.R.U32.HI R0, RZ, R0, R9 ;  /* 0x00000000ff007219 */ /* 0x000fe20000011609 */
[----:B------:R-:W-:Y:S01]  /*9ed0*/  ULDC UR4, c[0x0][0x154] ;  /* 0x0000550000047ab9 */ /* 0x000fe20000000800 */
[----:B0-----:R-:W-:Y:S01]  /*9ee0*/  IADD3 R3, P0, RZ, -R23, RZ ;  /* 0x80000017ff037210 */ /* 0x001fe20007f1e0ff */
[----:B------:R-:W-:Y:S02]  /*9ef0*/  IMAD R21, R21, R20, R12 ;  /* 0x0000001415157224 */ /* 0x000fe400078e020c */
[----:B------:R-:W0:Y:S01]  /*9f00*/  LDC R6, c[0x0][0x618] ;  /* 0x00018600ff067b82 */ /* 0x000e220000000800 */
[----:B------:R-:W-:Y:S02]  /*9f10*/  IMAD.MOV.U32 R7, RZ, RZ, 0x1 ;  /* 0x00000001ff077424 */ /* 0x000fe400078e00ff */
[----:B------:R-:W-:-:S04]  /*9f20*/  IMAD.X R5, RZ, RZ, ~R0, P0 ;  /* 0x000000ffff057224 */ /* 0x000fc800000e0e00 */
[-C--:B-1----:R-:W-:Y:S01]  /*9f30*/  IMAD R0, R5, R14.reuse, RZ ;  /* 0x0000000e05007224 */ /* 0x082fe200078e02ff */
[----:B------:R-:W1:Y:S01]  /*9f40*/  LDC R8, c[0x0][0x608] ;  /* 0x00018200ff087b82 */ /* 0x000e620000000800 */
[----:B------:R-:W-:-:S04]  /*9f50*/  IMAD.WIDE.U32 R4, R3, R14, R16 ;  /* 0x0000000e03047225 */ /* 0x000fc800078e0010 */
[----:B------:R-:W-:Y:S01]  /*9f60*/  IMAD R3, R3, R15, R0 ;  /* 0x0000000f03037224 */ /* 0x000fe200078e0200 */
[----:B------:R-:W-:Y:S02]  /*9f70*/  I2FP.F32.U32 R0, R24 ;  /* 0x0000001800007245 */ /* 0x000fe40000201000 */
[----:B------:R-:W3:Y:S01]  /*9f80*/  LDC R26, c[0x0][0x658] ;  /* 0x00019600ff1a7b82 */ /* 0x000ee20000000800 */
[----:B------:R-:W-:Y:S01]  /*9f90*/  IMAD.IADD R3, R5, 0x1, R3 ;  /* 0x0000000105037824 */ /* 0x000fe200078e0203 */
[----:B--2---:R-:W-:Y:S01]  /*9fa0*/  ISETP.NE.U32.AND P0, PT, R28, RZ, PT ;  /* 0x000000ff1c00720c */ /* 0x004fe20003f05070 */
[----:B------:R-:W-:Y:S01]  /*9fb0*/  FMUL R0, R0, UR4 ;  /* 0x0000000400007c20 */ /* 0x000fe20008400000 */
[----:B------:R-:W-:Y:S02]  /*9fc0*/  IMAD.MOV.U32 R5, RZ, RZ, -0x1 ;  /* 0xffffffffff057424 */ /* 0x000fe400078e00ff */
[----:B------:R-:W-:Y:S01]  /*9fd0*/  ISETP.NE.AND.EX P0, PT, R29, RZ, PT, P0 ;  /* 0x000000ff1d00720c */ /* 0x000fe20003f05300 */
[----:B------:R2:W4:Y:S01]  /*9fe0*/  F2I.U32.TRUNC.NTZ R13, R0 ;  /* 0x00000000000d7305 */ /* 0x000522000020f000 */
[----:B------:R-:W2:Y:S01]  /*9ff0*/  LDC R15, c[0x0][0x148] ;  /* 0x00005200ff0f7b82 */ /* 0x000ea20000000800 */
[----:B0-----:R-:W-:-:S02]  /*a000*/  SHF.R.U64 R12, R4, R6, R3 ;  /* 0x00000006040c7219 */ /* 0x001fc40000001203 */
[----:B------:R-:W-:-:S05]  /*a010*/  SHF.R.U32.HI R3, RZ, R6, R3 ;  /* 0x00000006ff037219 */ /* 0x000fca0000011603 */
[----:B------:R-:W0:Y:S01]  /*a020*/  LDC R20, c[0x0][0x600] ;  /* 0x00018000ff147b82 */ /* 0x000e220000000800 */
[-CC-:B-1----:R-:W-:Y:S02]  /*a030*/  SHF.R.U64 R10, R12, R8.reuse, R3.reuse ;  /* 0x000000080c0a7219 */ /* 0x182fe40000001203 */
[----:B------:R-:W-:-:S05]  /*a040*/  SHF.R.U32.HI R3, RZ, R8, R3 ;  /* 0x00000008ff037219 */ /* 0x000fca0000011603 */
[----:B------:R-:W1:Y:S01]  /*a050*/  LDC R27, c[0x0][0x648] ;  /* 0x00019200ff1b7b82 */ /* 0x000e620000000800 */
[-C--:B---3--:R-:W-:Y:S02]  /*a060*/  SHF.L.U32 R4, R5, R26.reuse, RZ ;  /* 0x0000001a05047219 */ /* 0x088fe400000006ff */
[--C-:B------:R-:W-:Y:S02]  /*a070*/  SHF.R.U64 R14, R10, R26, R3.reuse ;  /* 0x0000001a0a0e7219 */ /* 0x100fe40000001203 */
[----:B------:R-:W-:Y:S02]  /*a080*/  LOP3.LUT R25, RZ, R4, RZ, 0x33, !PT ;  /* 0x00000004ff197212 */ /* 0x000fe400078e33ff */
[-C--:B------:R-:W-:Y:S01]  /*a090*/  SHF.R.U32.HI R5, RZ, R26.reuse, R3 ;  /* 0x0000001aff057219 */ /* 0x080fe20000011603 */
[----:B------:R-:W3:Y:S01]  /*a0a0*/  LDC R30, c[0x0][0x638] ;  /* 0x00018e00ff1e7b82 */ /* 0x000ee20000000800 */
[----:B------:R-:W-:Y:S01]  /*a0b0*/  SHF.L.U32 R154, R7, R26, RZ ;  /* 0x0000001a079a7219 */ /* 0x000fe200000006ff */
[----:B------:R-:W-:-:S06]  /*a0c0*/  IMAD.MOV.U32 R4, RZ, RZ, R14 ;  /* 0x000000ffff047224 */ /* 0x000fcc00078e000e */
[----:B------:R-:W0:Y:S01]  /*a0d0*/  LDC R31, c[0x0][0x610] ;  /* 0x00018400ff1f7b82 */ /* 0x000e220000000800 */
[----:B----4-:R-:W-:Y:S05]  /*a0e0*/  @!P0 BRA `(.L_x_289) ;  /* 0x0000000000288947 */ /* 0x010fea0003800000 */
        /* <DEDUP_REMOVED lines=10> */
.L_x_289:
[----:B------:R-:W-:Y:S01]  /*a190*/  ISETP.NE.AND P0, PT, R2, 0x1, PT ;  /* 0x000000010200780c */ /* 0x000fe20003f05270 */
[----:B0-----:R-:W-:Y:S01]  /*a1a0*/  VIADD R7, R20, 0xffffffff ;  /* 0xffffffff14077836 */ /* 0x001fe20000000000 */
[----:B-12---:R-:W-:Y:S01]  /*a1b0*/  SHF.R.U64 R0, R4, R27, R5 ;  /* 0x0000001b04007219 */ /* 0x006fe20000001205 */
[----:B------:R-:W-:Y:S01]  /*a1c0*/  IMAD.MOV R13, RZ, RZ, -R13 ;  /* 0x000000ffff0d7224 */ /* 0x000fe200078e0a0d */
[----:B------:R-:W-:Y:S01]  /*a1d0*/  LOP3.LUT R5, R10, R25, RZ, 0xc0, !PT ;  /* 0x000000190a057212 */ /* 0x000fe200078ec0ff */
[----:B------:R-:W-:Y:S02]  /*a1e0*/  IMAD.MOV.U32 R4, RZ, RZ, 0x1 ;  /* 0x00000001ff047424 */ /* 0x000fe400078e00ff */
[----:B------:R-:W-:Y:S02]  /*a1f0*/  IMAD.MOV R3, RZ, RZ, -R0 ;  /* 0x000000ffff037224 */ /* 0x000fe400078e0a00 */
[----:B------:R-:W-:Y:S01]  /*a200*/  IMAD R154, R154, R0, R5 ;  /* 0x000000009a9a7224 */ /* 0x000fe200078e0205 */
[----:B------:R-:W-:Y:S01]  /*a210*/  LOP3.LUT R5, R12, R7, RZ, 0xc0, !PT ;  /* 0x000000070c057212 */ /* 0x000fe200078ec0ff */
[----:B---3--:R-:W-:-:S02]  /*a220*/  IMAD R0, R3, R30, R14 ;  /* 0x0000001e03007224 */ /* 0x008fc400078e020e */
[----:B------:R-:W-:Y:S02]  /*a230*/  @P0 IMAD R21, R15, R13, R24 ;  /* 0x0000000d0f150224 */ /* 0x000fe400078e0218 */
[----:B------:R-:W-:Y:S01]  /*a240*/  IMAD R3, R0, R20, R5 ;  /* 0x0000001400037224 */ /* 0x000fe200078e0205 */
[----:B------:R-:W-:Y:S01]  /*a250*/  PRMT R0, R4, 0x7610, R0 ;  /* 0x0000761004007816 */ /* 0x000fe20000000000 */
[----:B------:R-:W-:-:S05]  /*a260*/  IMAD R154, R154, R31, R21 ;  /* 0x0000001f9a9a7224 */ /* 0x000fca00078e0215 */
[----:B------:R-:W-:Y:S02]  /*a270*/  SEL R153, R3, R154, !P0 ;  /* 0x0000009a03997207 */ /* 0x000fe40004000000 */
[----:B------:R-:W-:-:S07]  /*a280*/  SEL R154, R154, R3, !P0 ;  /* 0x000000039a9a7207 */ /* 0x000fce0004000000 */
.L_x_287:
[----:B------:R-:W-:-:S13]  /*a290*/  LOP3.LUT P0, RZ, R0, 0xff, RZ, 0xc0, !PT ;  /* 0x000000ff00ff7812 */ /* 0x000fda000780c0ff */
[----:B------:R-:W-:Y:S05]  /*a2a0*/  @P0 BRA `(.L_x_290) ;  /* 0xffffff6c00d40947 */ /* 0x000fea000383ffff */
[----:B------:R-:W-:Y:S05]  /*a2b0*/  EXIT ;  /* 0x000000000000794d */ /* 0x000fea0003800000 */
.L_x_7:
[----:B0-----:R-:W-:Y:S01]  /*a2c0*/  ULDC.64 UR4, c[0x0][0x650] ;  /* 0x0001940000047ab9 */ /* 0x001fe20000000a00 */
        /* <DEDUP_REMOVED lines=25> */
.L_x_292:
[----:B------:R-:W0:Y:S01]  /*a460*/  LDC.64 R28, c[0x0][0x640] ;  /* 0x00019000ff1c7b82 */ /* 0x000e220000000a00 */
[-CC-:B------:R-:W-:Y:S01]  /*a470*/  SHF.R.U64 R22, R12, R6.reuse, R13.reuse ;  /* 0x000000060c167219 */ /* 0x180fe2000000120d */
[----:B------:R-:W-:Y:S01]  /*a480*/  IMAD.MOV.U32 R30, RZ, RZ, 0x1 ;  /* 0x00000001ff1e7424 */ /* 0x000fe200078e00ff */
[----:B------:R-:W-:Y:S02]  /*a490*/  SHF.R.U32.HI R6, RZ, R6, R13 ;  /* 0x00000006ff067219 */ /* 0x000fe4000001160d */
        /* <DEDUP_REMOVED lines=8> */
[----:B------:R-:W-:Y:S01]  /*a520*/  IMAD.IADD R9, R9, 0x1, R11 ;  /* 0x0000000109097824 */ /* 0x000fe200078e020b */
[----:B0-----:R-:W-:-:S04]  /*a530*/  ISETP.NE.U32.AND P0, PT, R28, RZ, PT ;  /* 0x000000ff1c00720c */ /* 0x001fc80003f05070 */
[----:B------:R-:W-:Y:S02]  /*a540*/  ISETP.NE.AND.EX P0, PT, R29, RZ, PT, P0 ;  /* 0x000000ff1d00720c */ /* 0x000fe40003f05300 */
[----:B------:R-:W0:Y:S01]  /*a550*/  LDC R20, c[0x0][0x600] ;  /* 0x00018000ff147b82 */ /* 0x000e220000000800 */
[-CC-:B-1----:R-:W-:Y:S01]  /*a560*/  SHF.R.U64 R14, R8, R10.reuse, R9.reuse ;  /* 0x0000000a080e7219 */ /* 0x182fe20000001209 */
[----:B------:R-:W-:Y:S01]  /*a570*/  IMAD.MOV.U32 R8, RZ, RZ, -0x1 ;  /* 0xffffffffff087424 */ /* 0x000fe200078e00ff */
[----:B------:R-:W-:-:S05]  /*a580*/  SHF.R.U32.HI R9, RZ, R10, R9 ;  /* 0x0000000aff097219 */ /* 0x000fca0000011609 */
[----:B------:R-:W1:Y:S01]  /*a590*/  LDC R24, c[0x0][0x648] ;  /* 0x00019200ff187b82 */ /* 0x000e620000000800 */
[-CC-:B--2---:R-:W-:Y:S02]  /*a5a0*/  SHF.R.U64 R23, R14, R12.reuse, R9.reuse ;  /* 0x0000000c0e177219 */ /* 0x184fe40000001209 */
[----:B------:R-:W-:-:S05]  /*a5b0*/  SHF.R.U32.HI R6, RZ, R12, R9 ;  /* 0x0000000cff067219 */ /* 0x000fca0000011609 */
[----:B------:R-:W2:Y:S01]  /*a5c0*/  LDC R26, c[0x0][0x638] ;  /* 0x00018e00ff1a7b82 */ /* 0x000ea20000000800 */
[-C--:B---3--:R-:W-:Y:S02]  /*a5d0*/  SHF.L.U32 R8, R8, R27.reuse, RZ ;  /* 0x0000001b08087219 */ /* 0x088fe400000006ff */
[-CC-:B------:R-:W-:Y:S02]  /*a5e0*/  SHF.R.U64 R25, R23, R27.reuse, R6.reuse ;  /* 0x0000001b17197219 */ /* 0x180fe40000001206 */
[----:B------:R-:W-:Y:S02]  /*a5f0*/  LOP3.LUT R32, RZ, R8, RZ, 0x33, !PT ;  /* 0x00000008ff207212 */ /* 0x000fe400078e33ff */
[----:B------:R-:W-:Y:S01]  /*a600*/  SHF.R.U32.HI R9, RZ, R27, R6 ;  /* 0x0000001bff097219 */ /* 0x000fe20000011606 */
[----:B------:R-:W3:Y:S01]  /*a610*/  LDC R31, c[0x0][0x610] ;  /* 0x00018400ff1f7b82 */ /* 0x000ee20000000800 */
[----:B------:R-:W-:Y:S01]  /*a620*/  IMAD.MOV.U32 R8, RZ, RZ, R25 ;  /* 0x000000ffff087224 */ /* 0x000fe200078e0019 */
[----:B------:R-:W-:Y:S06]  /*a630*/  @!P0 BRA `(.L_x_293) ;  /* 0x0000000000288947 */ /* 0x000fec0003800000 */
        /* <DEDUP_REMOVED lines=10> */
.L_x_293:
[----:B------:R-:W-:Y:S01]  /*a6e0*/  ISETP.NE.AND P0, PT, R2, 0x1, PT ;  /* 0x000000010200780c */ /* 0x000fe20003f05270 */
[----:B------:R-:W-:Y:S01]  /*a6f0*/  IMAD.MOV.U32 R13, RZ, RZ, R22 ;  /* 0x000000ffff0d7224 */ /* 0x000fe200078e0016 */
[----:B-1----:R-:W-:Y:S01]  /*a700*/  SHF.R.U64 R6, R8, R24, R9 ;  /* 0x0000001808067219 */ /* 0x002fe20000001209 */
[----:B0-----:R-:W-:Y:S01]  /*a710*/  VIADD R9, R20, 0xffffffff ;  /* 0xffffffff14097836 */ /* 0x001fe20000000000 */
[----:B------:R-:W-:Y:S02]  /*a720*/  SHF.L.U32 R30, R30, R27, RZ ;  /* 0x0000001b1e1e7219 */ /* 0x000fe400000006ff */
[----:B------:R-:W-:Y:S01]  /*a730*/  LOP3.LUT R5, R23, R32, RZ, 0xc0, !PT ;  /* 0x0000002017057212 */ /* 0x000fe200078ec0ff */
[----:B------:R-:W-:-:S04]  /*a740*/  IMAD.MOV R8, RZ, RZ, -R6 ;  /* 0x000000ffff087224 */ /* 0x000fc800078e0a06 */
[----:B------:R-:W-:Y:S01]  /*a750*/  IMAD R6, R30, R6, R5 ;  /* 0x000000061e067224 */ /* 0x000fe200078e0205 */
[----:B------:R-:W-:Y:S01]  /*a760*/  LOP3.LUT R5, R14, R9, RZ, 0xc0, !PT ;  /* 0x000000090e057212 */ /* 0x000fe200078ec0ff */
[----:B------:R-:W-:Y:S02]  /*a770*/  @P0 IMAD R3, R7, R21, R4 ;  /* 0x0000001507030224 */ /* 0x000fe400078e0204 */
[----:B--2---:R-:W-:Y:S02]  /*a780*/  IMAD R4, R8, R26, R25 ;  /* 0x0000001a08047224 */ /* 0x004fe400078e0219 */
[----:B---3--:R-:W-:Y:S02]  /*a790*/  IMAD R3, R6, R31, R3 ;  /* 0x0000001f06037224 */ /* 0x008fe400078e0203 */
[----:B------:R-:W-:Y:S02]  /*a7a0*/  IMAD R4, R4, R20, R5 ;  /* 0x0000001404047224 */ /* 0x000fe400078e0205 */
[----:B------:R-:W-:-:S03]  /*a7b0*/  IMAD.MOV.U32 R6, RZ, RZ, 0x1 ;  /* 0x00000001ff067424 */ /* 0x000fc600078e00ff */
[----:B------:R-:W-:Y:S02]  /*a7c0*/  SEL R20, R4, R3, !P0 ;  /* 0x0000000304147207 */ /* 0x000fe40004000000 */
[----:B------:R-:W-:-:S07]  /*a7d0*/  SEL R12, R3, R4, !P0 ;  /* 0x00000004030c7207 */ /* 0x000fce0004000000 */
.L_x_291:
[----:B------:R-:W-:-:S08]  /*a7e0*/  NOP ;  /* 0x0000000000007918 */ /* 0x000fd00000000000 */
[----:B------:R-:W0:-:S00]  /*a7f0*/  USETMAXREG.DEALLOC.CTAPOOL 0x28 ;  /* 0x00000028000079c8 */ /* 0x000e0000080e0500 */
[----:B0-----:R-:W-:-:S13]  /*a800*/  ISETP.NE.AND P0, PT, R0, RZ, PT ;  /* 0x000000ff0000720c */ /* 0x001fda0003f05270 */
[----:B------:R-:W-:Y:S05]  /*a810*/  @P0 EXIT ;  /* 0x000000000000094d */ /* 0x000fea0003800000 */
[----:B------:R-:W-:Y:S01]  /*a820*/  LOP3.LUT P0, RZ, R6, 0xff, RZ, 0xc0, !PT ;  /* 0x000000ff06ff7812 */ /* 0x000fe2000780c0ff */
[----:B------:R-:W-:Y:S02]  /*a830*/  IMAD.MOV.U32 R10, RZ, RZ, 0x1 ;  /* 0x00000001ff0a7424 */ /* 0x000fe400078e00ff */
[----:B------:R-:W-:-:S10]  /*a840*/  IMAD.MOV.U32 R9, RZ, RZ, RZ ;  /* 0x000000ffff097224 */ /* 0x000fd400078e00ff */
[----:B------:R-:W-:Y:S05]  /*a850*/  @!P0 BRA `(.L_x_294) ;  /* 0x0000000c00848947 */ /* 0x000fea0003800000 */
[----:B------:R-:W0:Y:S01]  /*a860*/  LDC R0, c[0x0][0x28c] ;  /* 0x0000a300ff007b82 */ /* 0x000e220000000800 */
[----:B------:R-:W-:Y:S01]  /*a870*/  ULDC UR5, c[0x0][0x658] ;  /* 0x0001960000057ab9 */ /* 0x000fe20000000800 */
[----:B------:R-:W-:Y:S01]  /*a880*/  UMOV UR11, 0xffffffff ;  /* 0xffffffff000b7882 */ /* 0x000fe20000000000 */
[----:B------:R-:W-:Y:S01]  /*a890*/  UMOV UR15, 0x1 ;  /* 0x00000001000f7882 */ /* 0x000fe20000000000 */
[----:B------:R-:W-:Y:S01]  /*a8a0*/  USHF.L.U32 UR11, UR11, UR5, URZ ;  /* 0x000000050b0b7299 */ /* 0x000fe2000800063f */
[----:B------:R-:W-:Y:S01]  /*a8b0*/  BSSY B0, `(.L_x_294) ;  /* 0x00000db000007945 */ /* 0x000fe20003800000 */
[----:B------:R-:W-:Y:S01]  /*a8c0*/  ULDC UR9, c[0x0][0xc] ;  /* 0x0000030000097ab9 */ /* 0x000fe20000000800 */
[----:B------:R-:W-:Y:S01]  /*a8d0*/  ULDC UR14, c[0x0][0x10] ;  /* 0x00000400000e7ab9 */ /* 0x000fe20000000800 */
[----:B------:R-:W1:Y:S01]  /*a8e0*/  S2UR UR8, SR_CgaCtaId ;  /* 0x00000000000879c3 */ /* 0x000e620000008800 */
[----:B------:R-:W-:Y:S01]  /*a8f0*/  ULOP3.LUT UR13, URZ, UR11, URZ, 0x33, !UPT ;  /* 0x0000000b3f0d7292 */ /* 0x000fe2000f8e333f */
[----:B------:R-:W-:Y:S01]  /*a900*/  LOP3.LUT R11, R19, 0x2, RZ, 0xfc, !PT ;  /* 0x00000002130b7812 */ /* 0x000fe200078efcff */
[----:B------:R-:W-:Y:S01]  /*a910*/  IMAD.MOV.U32 R10, RZ, RZ, 0x1 ;  /* 0x00000001ff0a7424 */ /* 0x000fe200078e00ff */
[----:B------:R-:W-:Y:S01]  /*a920*/  ULDC UR4, c[0x0][0x600] ;  /* 0x0001800000047ab9 */ /* 0x000fe20000000800 */
[----:B------:R-:W-:Y:S01]  /*a930*/  IMAD.MOV.U32 R9, RZ, RZ, RZ ;  /* 0x000000ffff097224 */ /* 0x000fe200078e00ff */
[----:B------:R-:W-:Y:S01]  /*a940*/  UMOV UR18, 0x5 ;  /* 0x0000000500127882 */ /* 0x000fe20000000000 */
[----:B------:R-:W-:-:S02]  /*a950*/  UIADD3 UR4, UR4, -0x1, URZ ;  /* 0xffffffff04047890 */ /* 0x000fc4000fffe03f */
[----:B------:R-:W-:Y:S01]  /*a960*/  USHF.L.U32 UR5, UR15, UR5, URZ ;  /* 0x000000050f057299 */ /* 0x000fe2000800063f */
[----:B------:R-:W-:Y:S01]  /*a970*/  ULDC.64 UR28, c[0x0][0x198] ;  /* 0x00006600001c7ab9 */ /* 0x000fe20000000a00 */
[----:B0-----:R-:W-:-:S05]  /*a980*/  VIADD R0, R0, 0x1f ;  /* 0x0000001f00007836 */ /* 0x001fca0000000000 */
[----:B------:R-:W-:Y:S01]  /*a990*/  SHF.R.S32.HI R3, RZ, 0x1f, R0 ;  /* 0x0000001fff037819 */ /* 0x000fe20000011400 */
[----:B-1----:R-:W-:-:S03]  /*a9a0*/  ULOP3.LUT UR10, UR8, 0x1, URZ, 0xc0, !UPT ;  /* 0x00000001080a7892 */ /* 0x002fc6000f8ec03f */
[----:B------:R-:W-:Y:S01]  /*a9b0*/  LEA.HI R3, R3, R0, RZ, 0x5 ;  /* 0x0000000003037211 */ /* 0x000fe200078f28ff */
[----:B------:R-:W-:Y:S01]  /*a9c0*/  USHF.R.U32.HI UR25, URZ, 0x1, UR8 ;  /* 0x000000013f197899 */ /* 0x000fe20008011608 */
[----:B------:R-:W-:Y:S01]  /*a9d0*/  IMAD.MOV.U32 R0, RZ, RZ, 0x1 ;  /* 0x00000001ff007424 */ /* 0x000fe200078e00ff */
[----:B------:R-:W-:Y:S01]  /*a9e0*/  USHF.L.U32 UR6, UR8, 0x7, URZ ;  /* 0x0000000708067899 */ /* 0x000fe2000800063f */
[--C-:B------:R-:W-:Y:S01]  /*a9f0*/  SHF.R.S32.HI R8, RZ, 0x5, R3.reuse ;  /* 0x00000005ff087819 */ /* 0x100fe20000011403 */
[----:B------:R-:W-:Y:S02]  /*aa00*/  USHF.L.U32 UR7, UR8, 0xc, URZ ;  /* 0x0000000c08077899 */ /* 0x000fe4000800063f */
[----:B------:R-:W-:Y:S01]  /*aa10*/  ULOP3.LUT UR8, UR8, 0xfffffffe, URZ, 0xc0, !UPT ;  /* 0xfffffffe08087892 */ /* 0x000fe2000f8ec03f */
[----:B------:R-:W-:Y:S01]  /*aa20*/  PRMT R3, R0, 0x7610, R3 ;  /* 0x0000761000037816 */ /* 0x000fe20000000003 */
[----:B------:R-:W-:Y:S01]  /*aa30*/  UISETP.GT.U32.AND UP0, UPT, UR10, 0xffff, UPT ;  /* 0x0000ffff0a00788c */ /* 0x000fe2000bf04070 */
[----:B------:R-:W-:Y:S01]  /*aa40*/  VIADD R0, R8, 0x1 ;  /* 0x0000000108007836 */ /* 0x000fe20000000000 */
[----:B------:R-:W-:-:S02]  /*aa50*/  USHF.L.U32 UR11, UR15, UR8, URZ ;  /* 0x000000080f0b7299 */ /* 0x000fc4000800063f */
[----:B------:R-:W-:Y:S02]  /*aa60*/  ULOP3.LUT UR12, UR8, 0x1, URZ, 0xfc, !UPT ;  /* 0x00000001080c7892 */ /* 0x000fe4000f8efc3f */
[----:B------:R-:W-:Y:S02]  /*aa70*/  UIMAD.WIDE.U32 UR8, UR9, UR14, URZ ;  /* 0x0000000e090872a5 */ /* 0x000fe4000f8e003f */
[----:B------:R-:W-:Y:S01]  /*aa80*/  USEL UR10, UR10, 0xffff, !UP0 ;  /* 0x0000ffff0a0a7887 */ /* 0x000fe2000c000000 */
[----:B------:R-:W-:Y:S01]  /*aa90*/  ULDC UR14, c[0x0][0x14] ;  /* 0x00000500000e7ab9 */ /* 0x000fe20000000800 */
[----:B------:R-:W-:Y:S02]  /*aaa0*/  USHF.L.U32 UR12, UR15, UR12, URZ ;  /* 0x0000000c0f0c7299 */ /* 0x000fe4000800063f */
[----:B------:R-:W-:Y:S02]  /*aab0*/  UIMAD.WIDE.U32 UR26, UR8, UR14, URZ ;  /* 0x0000000e081a72a5 */ /* 0x000fe4000f8e003f */
[----:B------:R-:W-:-:S02]  /*aac0*/  UIMAD UR21, UR9, UR14, URZ ;  /* 0x0000000e091572a4 */ /* 0x000fc4000f8e023f */
[----:B------:R-:W-:Y:S02]  /*aad0*/  ULOP3.LUT UR10, UR10, 0xffff, URZ, 0xc0, !UPT ;  /* 0x0000ffff0a0a7892 */ /* 0x000fe4000f8ec03f */
[----:B------:R-:W-:Y:S02]  /*aae0*/  ULOP3.LUT UR6, UR6, 0x80, URZ, 0xc0, !UPT ;  /* 0x0000008006067892 */ /* 0x000fe4000f8ec03f */
[----:B------:R-:W-:Y:S02]  /*aaf0*/  ULOP3.LUT UR7, UR7, 0x1000, URZ, 0xc0, !UPT ;  /* 0x0000100007077892 */ /* 0x000fe4000f8ec03f */
[----:B------:R-:W-:Y:S02]  /*ab00*/  ULOP3.LUT UR19, UR11, UR12, URZ, 0xfc, !UPT ;  /* 0x0000000c0b137292 */ /* 0x000fe4000f8efc3f */
[----:B------:R-:W-:Y:S02]  /*ab10*/  UIADD3 UR21, UR27, UR21, URZ ;  /* 0x000000151b157290 */ /* 0x000fe4000fffe03f */
[----:B------:R-:W-:-:S12]  /*ab20*/  USHF.L.U32 UR18, UR18, UR10, URZ ;  /* 0x0000000a12127299 */ /* 0x000fd8000800063f */
.L_x_305:
[----:B------:R-:W-:-:S03]  /*ab30*/  UMOV UR8, 0xffffffff ;  /* 0xffffffff00087882 */ /* 0x000fc60000000000 */
[----:B------:R-:W-:Y:S05]  /*ab40*/  BRA.DIV UR8, `(.L_x_295) ;  /* 0x0000000e08b07947 */ /* 0x000fea000b800000 */
[----:B------:R-:W-:-:S13]  /*ab50*/  ELECT P6, URZ, PT ;  /* 0x00000000003f782f */ /* 0x000fda00038c0000 */
.L_x_316:
[----:B------:R-:W0:Y:S01]  /*ab60*/  LDC R4, c[0x0][0x28c] ;  /* 0x0000a300ff047b82 */ /* 0x000e220000000800 */
[----:B------:R-:W-:Y:S01]  /*ab70*/  BSSY B1, `(.L_x_296) ;  /* 0x000003c000017945 */ /* 0x000fe20003800000 */
[----:B0-----:R-:W-:-:S13]  /*ab80*/  ISETP.LT.OR P6, PT, R4, 0x1, !P6 ;  /* 0x000000010400780c */ /* 0x001fda00077c1670 */
[----:B------:R-:W-:Y:S05]  /*ab90*/  @P6 BRA `(.L_x_297) ;  /* 0x0000000000e46947 */ /* 0x000fea0003800000 */
[----:B------:R-:W-:Y:S01]  /*aba0*/  LEA R12, R12, UR25, 0x1 ;  /* 0x000000190c0c7c11 */ /* 0x000fe2000f8e08ff */
[----:B------:R-:W-:Y:S01]  /*abb0*/  IMAD.MOV.U32 R15, RZ, RZ, RZ ;  /* 0x000000ffff0f7224 */ /* 0x000fe200078e00ff */
[----:B------:R-:W-:Y:S01]  /*abc0*/  LEA R20, R20, UR6, 0x8 ;  /* 0x0000000614147c11 */ /* 0x000fe2000f8e40ff */
[----:B------:R-:W-:Y:S02]  /*abd0*/  IMAD.MOV.U32 R4, RZ, RZ, R0 ;  /* 0x000000ffff047224 */ /* 0x000fe400078e0000 */
[----:B------:R-:W-:Y:S02]  /*abe0*/  IMAD.MOV.U32 R5, RZ, RZ, R10 ;  /* 0x000000ffff057224 */ /* 0x000fe400078e000a */
[----:B------:R-:W-:Y:S02]  /*abf0*/  IMAD.MOV.U32 R6, RZ, RZ, R9 ;  /* 0x000000ffff067224 */ /* 0x000fe400078e0009 */
[----:B------:R-:W-:-:S07]  /*ac00*/  IMAD.SHL.U32 R14, R12, 0x40, RZ ;  /* 0x000000400c0e7824 */ /* 0x000fce00078e00ff */
.L_x_300:
[----:B------:R-:W0:Y:S01]  /*ac10*/  S2R R12, SR_CgaCtaId ;  /* 0x00000000000c7919 */ /* 0x000e220000008800 */
[----:B------:R-:W-:Y:S02]  /*ac20*/  MOV R7, 0x400 ;  /* 0x0000040000077802 */ /* 0x000fe40000000f00 */
[----:B------:R-:W-:Y:S02]  /*ac30*/  LOP3.LUT P1, RZ, R18, 0x7f, RZ, 0xc0, !PT ;  /* 0x0000007f12ff7812 */ /* 0x000fe4000782c0ff */
[----:B0-----:R-:W-:Y:S02]  /*ac40*/  LEA R24, R12, R7, 0x18 ;  /* 0x000000070c187211 */ /* 0x001fe400078ec0ff */
[----:B------:R-:W-:-:S09]  /*ac50*/  SHF.L.U32 R7, R5, 0x1f, RZ ;  /* 0x0000001f05077819 */ /* 0x000fd200000006ff */
[----:B------:R-:W0:Y:S01]  /*ac60*/  @!P1 LDC R12, c[0x0][0x500] ;  /* 0x00014000ff0c9b82 */ /* 0x000e220000000800 */
[----:B------:R-:W-:-:S04]  /*ac70*/  IMAD R22, R6, 0x8, R24 ;  /* 0x0000000806167824 */ /* 0x000fc800078e0218 */
[----:B------:R-:W1:Y:S02]  /*ac80*/  SYNCS.PHASECHK.TRANS64.TRYWAIT P0, [R22+URZ+0x20], R7 ;  /* 0x00002007160075a7 */ /* 0x000e64000800017f */
[----:B-1----:R-:W-:Y:S05]  /*ac90*/  @!P0 BRA `(.L_x_298) ;  /* 0x0000000c007c8947 */ /* 0x002fea0003800000 */
.L_x_317:
[----:B-1----:R-:W-:Y:S01]  /*aca0*/  PRMT R7, R11, 0x9910, RZ ;  /* 0x000099100b077816 */ /* 0x002fe200000000ff */
[----:B0-----:R0:W-:Y:S03]  /*acb0*/  @!P1 SYNCS.ARRIVE.TRANS64 RZ, [R22+URZ], R12 ;  /* 0x0000000c16ff99a7 */ /* 0x0011e6000800003f */
[----:B------:R-:W-:-:S13]  /*acc0*/  ISETP.NE.AND P0, PT, R7, 0x2, PT ;  /* 0x000000020700780c */ /* 0x000fda0003f05270 */
[----:B0-----:R-:W-:Y:S05]  /*acd0*/  @P0 BRA `(.L_x_299) ;  /* 0x0000000000040947 */ /* 0x001fea0003800000 */
[----:B------:R-:W-:Y:S01]  /*ace0*/  BPT.TRAP 0x1 ;  /* 0x000000040000795c */ /* 0x000fe20000300000 */
.L_x_299:
[----:B------:R-:W-:Y:S01]  /*acf0*/  LEA R7, R6, UR25, 0x1 ;  /* 0x0000001906077c11 */ /* 0x000fe2000f8e08ff */
[----:B------:R-:W-:Y:S01]  /*ad00*/  VIADD R4, R4, 0xffffffff ;  /* 0xffffffff04047836 */ /* 0x000fe20000000000 */
[----:B------:R-:W-:Y:S01]  /*ad10*/  R2UR UR23, R14 ;  /* 0x000000000e1772ca */ /* 0x000fe200000e0000 */
[----:B------:R-:W-:Y:S01]  /*ad20*/  UIADD3 UR14, UP0, UR28, 0xf0, URZ ;  /* 0x000000f01c0e7890 */ /* 0x000fe2000ff1e03f */
[----:B------:R-:W-:Y:S01]  /*ad30*/  R2UR UR9, R22 ;  /* 0x00000000160972ca */ /* 0x000fe200000e0000 */
[----:B------:R-:W-:Y:S01]  /*ad40*/  IMAD.SHL.U32 R7, R7, 0x800, RZ ;  /* 0x0000080007077824 */ /* 0x000fe200078e00ff */
[----:B------:R-:W-:Y:S01]  /*ad50*/  R2UR UR10, R15 ;  /* 0x000000000f0a72ca */ /* 0x000fe200000e0000 */
[----:B------:R-:W-:Y:S01]  /*ad60*/  UIADD3 UR32, UP1, UR28, 0x1f0, URZ ;  /* 0x000001f01c207890 */ /* 0x000fe2000ff3e03f */
[----:B------:R-:W-:Y:S01]  /*ad70*/  R2UR UR12, R13 ;  /* 0x000000000d0c72ca */ /* 0x000fe200000e0000 */
[--C-:B------:R-:W-:Y:S01]  /*ad80*/  IMAD R12, R7, 0x4, R24.reuse ;  /* 0x00000004070c7824 */ /* 0x100fe200078e0218 */
[----:B------:R-:W-:Y:S01]  /*ad90*/  LEA R7, R6, UR7, 0xd ;  /* 0x0000000706077c11 */ /* 0x000fe2000f8e68ff */
[----:B------:R-:W-:Y:S01]  /*ada0*/  UIADD3.X UR15, URZ, UR29, URZ, UP0, !UPT ;  /* 0x0000001d3f0f7290 */ /* 0x000fe200087fe43f */
[----:B------:R-:W-:Y:S01]  /*adb0*/  R2UR UR24, R20 ;  /* 0x00000000141872ca */ /* 0x000fe200000e0000 */
[----:B------:R-:W-:Y:S01]  /*adc0*/  UPRMT UR20, URZ, 0x5410, UR18 ;  /* 0x000054103f147896 */ /* 0x000fe20008000012 */
[----:B------:R-:W-:Y:S01]  /*add0*/  R2UR UR8, R12 ;  /* 0x000000000c0872ca */ /* 0x000fe200000e0000 */
[----:B------:R-:W-:Y:S01]  /*ade0*/  IMAD R7, R7, 0x4, R24 ;  /* 0x0000000407077824 */ /* 0x000fe200078e0218 */
[----:B------:R-:W-:Y:S01]  /*adf0*/  ISETP.GT.AND P1, PT, R4, 0x1, PT ;  /* 0x000000010400780c */ /* 0x000fe20003f24270 */
[----:B------:R-:W-:Y:S01]  /*ae00*/  VIADD R6, R6, 0x1 ;  /* 0x0000000106067836 */ /* 0x000fe20000000000 */
[----:B------:R-:W-:Y:S01]  /*ae10*/  UPRMT UR30, URZ, 0x5410, UR19 ;  /* 0x000054103f1e7896 */ /* 0x000fe20008000013 */
[----:B------:R-:W-:Y:S01]  /*ae20*/  VIADD R15, R15, 0x20 ;  /* 0x000000200f0f7836 */ /* 0x000fe20000000000 */
[----:B------:R-:W-:Y:S01]  /*ae30*/  R2UR UR11, R7 ;  /* 0x00000000070b72ca */ /* 0x000fe200000e0000 */
[----:B------:R-:W-:Y:S01]  /*ae40*/  UIADD3.X UR33, URZ, UR29, URZ, UP1, !UPT ;  /* 0x0000001d3f217290 */ /* 0x000fe20008ffe43f */
[----:B------:R-:W-:Y:S01]  /*ae50*/  ISETP.NE.AND P0, PT, R6, 0x4, PT ;  /* 0x000000040600780c */ /* 0x000fe20003f05270 */
[----:B------:R-:W-:Y:S01]  /*ae60*/  UMOV UR16, 0x0 ;  /* 0x0000000000107882 */ /* 0x000fe20000000000 */
[----:B------:R-:W-:-:S02]  /*ae70*/  UMOV UR17, 0x10000000 ;  /* 0x1000000000117882 */ /* 0x000fc40000000000 */
[----:B------:R-:W-:Y:S01]  /*ae80*/  SEL R12, RZ, 0x1, P0 ;  /* 0x00000001ff0c7807 */ /* 0x000fe20000000000 */
[----:B------:R-:W-:Y:S01]  /*ae90*/  UIADD3 UR8, UR8, 0x100, URZ ;  /* 0x0000010008087890 */ /* 0x000fe2000fffe03f */
[----:B------:R-:W-:Y:S02]  /*aea0*/  SEL R6, R6, RZ, P0 ;  /* 0x000000ff06067207 */ /* 0x000fe40000000000 */
[----:B------:R-:W-:-:S03]  /*aeb0*/  LOP3.LUT R5, R5, R12, RZ, 0x3c, !PT ;  /* 0x0000000c05057212 */ /* 0x000fc600078e3cff */
[----:B------:R-:W-:-:S03]  /*aec0*/  UIADD3 UR22, UR11, 0x10100, URZ ;  /* 0x000101000b167890 */ /* 0x000fc6000fffe03f */
[----:B------:R-:W-:Y:S02]  /*aed0*/  UMOV UR11, UR23 ;  /* 0x00000017000b7c82 */ /* 0x000fe40008000000 */
[----:B------:R0:W-:Y:S02]  /*aee0*/  UTMALDG.3D.MULTICAST [UR8], [UR14], UR20, desc[UR16] ;  /* 0x000010080e0073b4 */ /* 0x0001e40008011814 */
[----:B0-----:R-:W-:Y:S01]  /*aef0*/  UMOV UR8, UR22 ;  /* 0x0000001600087c82 */ /* 0x001fe20008000000 */
[----:B------:R-:W-:Y:S02]  /*af00*/  UMOV UR11, UR24 ;  /* 0x00000018000b7c82 */ /* 0x000fe40008000000 */
[----:B------:R0:W-:Y:S02]  /*af10*/  UTMALDG.3D.MULTICAST [UR8], [UR32], UR30, desc[UR16] ;  /* 0x00001008200073b4 */ /* 0x0001e4000801181e */
[----:B0-----:R-:W-:Y:S05]  /*af20*/  @P1 BRA `(.L_x_300) ;  /* 0xfffffffc00381947 */ /* 0x001fea000383ffff */
.L_x_297:
[----:B------:R-:W-:Y:S05]  /*af30*/  BSYNC B1 ;  /* 0x0000000000017941 */ /* 0x000fea0003800000 */
.L_x_296:
[----:B------:R-:W-:Y:S01]  /*af40*/  LOP3.LUT P1, RZ, R3, 0xff, RZ, 0xc0, !PT ;  /* 0x000000ff03ff7812 */ /* 0x000fe2000782c0ff */
[----:B------:R-:W-:Y:S01]  /*af50*/  IMAD.IADD R9, R8, 0x1, R9 ;  /* 0x0000000108097824 */ /* 0x000fe200078e0209 */
[----:B------:R-:W-:Y:S01]  /*af60*/  IADD3 R16, P2, R16, UR26, RZ ;  /* 0x0000001a10107c10 */ /* 0x000fe2000ff5e0ff */
[----:B------:R-:W-:Y:S01]  /*af70*/  ULDC.64 UR8, c[0x0][0x650] ;  /* 0x0001940000087ab9 */ /* 0x000fe20000000a00 */
[----:B------:R-:W-:Y:S01]  /*af80*/  BSSY B1, `(.L_x_301) ;  /* 0x000006b000017945 */ /* 0x000fe20003800000 */
[----:B------:R-:W-:Y:S01]  /*af90*/  IMAD.MOV.U32 R12, RZ, RZ, -0x1 ;  /* 0xffffffffff0c7424 */ /* 0x000fe200078e00ff */
[----:B------:R-:W-:Y:S01]  /*afa0*/  SHF.R.U32.HI R3, RZ, 0x2, R9 ;  /* 0x00000002ff037819 */ /* 0x000fe20000011609 */
[----:B------:R-:W-:Y:S01]  /*afb0*/  IMAD.MOV.U32 R20, RZ, RZ, -0x1 ;  /* 0xffffffffff147424 */ /* 0x000fe200078e00ff */
[----:B------:R-:W-:Y:S01]  /*afc0*/  ISETP.GT.U32.AND P0, PT, R9, 0x3, PT ;  /* 0x000000030900780c */ /* 0x000fe20003f04070 */
[----:B------:R-:W-:Y:S01]  /*afd0*/  IMAD.MOV.U32 R13, RZ, RZ, -0x1 ;  /* 0xffffffffff0d7424 */ /* 0x000fe200078e00ff */
[----:B------:R-:W-:-:S02]  /*afe0*/  LOP3.LUT R3, R3, 0x1, RZ, 0xc0, !PT ;  /* 0x0000000103037812 */ /* 0x000fc400078ec0ff */
[----:B------:R-:W-:Y:S01]  /*aff0*/  ISETP.LT.U32.AND P0, PT, R8, 0x4, P0 ;  /* 0x000000040800780c */ /* 0x000fe20000701070 */
[----:B------:R-:W0:Y:S01]  /*b000*/  @P1 S2R R5, SR_CgaCtaId ;  /* 0x0000000000051919 */ /* 0x000e220000008800 */
[----:B------:R-:W-:Y:S02]  /*b010*/  @P1 MOV R4, 0x400 ;  /* 0x0000040000041802 */ /* 0x000fe40000000f00 */
[----:B------:R-:W-:Y:S02]  /*b020*/  IADD3.X R17, R17, UR21, RZ, P2, !PT ;  /* 0x0000001511117c10 */ /* 0x000fe400097fe4ff */
[----:B------:R-:W-:Y:S02]  /*b030*/  ISETP.GE.U32.AND P2, PT, R16, UR8, PT ;  /* 0x0000000810007c0c */ /* 0x000fe4000bf46070 */
[----:B------:R-:W-:Y:S02]  /*b040*/  LOP3.LUT R9, R9, 0x3, RZ, 0xc0, !PT ;  /* 0x0000000309097812 */ /* 0x000fe400078ec0ff */
[----:B0-----:R-:W-:-:S04]  /*b050*/  @P1 LEA R4, R5, R4, 0x18 ;  /* 0x0000000405041211 */ /* 0x001fc800078ec0ff */
[----:B------:R0:W-:Y:S01]  /*b060*/  @P1 SYNCS.ARRIVE.TRANS64.A1T0 RZ, [R4+URZ+0x58], RZ ;  /* 0x000058ff04ff19a7 */ /* 0x0001e2000810003f */
[----:B------:R-:W-:Y:S02]  /*b070*/  ISETP.NE.U32.AND P1, PT, R3, 0x1, PT ;  /* 0x000000010300780c */ /* 0x000fe40003f25070 */
[----:B------:R-:W-:Y:S02]  /*b080*/  SEL R3, RZ, 0x1, !P0 ;  /* 0x00000001ff037807 */ /* 0x000fe40004000000 */
[----:B------:R-:W-:Y:S02]  /*b090*/  ISETP.GE.U32.AND.EX P0, PT, R17, UR9, PT, P2 ;  /* 0x0000000911007c0c */ /* 0x000fe4000bf06120 */
[----:B------:R-:W-:-:S04]  /*b0a0*/  ISETP.GT.U32.AND P1, PT, R8, 0x3, !P1 ;  /* 0x000000030800780c */ /* 0x000fc80004f24070 */
[----:B0-----:R-:W-:-:S04]  /*b0b0*/  SEL R4, RZ, 0x1, !P1 ;  /* 0x00000001ff047807 */ /* 0x001fc80004800000 */
[--C-:B------:R-:W-:Y:S02]  /*b0c0*/  LOP3.LUT R10, R4, R10, R3.reuse, 0x96, !PT ;  /* 0x0000000a040a7212 */ /* 0x100fe400078e9603 */
[----:B------:R-:W-:Y:S02]  /*b0d0*/  PRMT R4, RZ, 0x7610, R4 ;  /* 0x00007610ff047816 */ /* 0x000fe40000000004 */
[----:B------:R-:W-:Y:S01]  /*b0e0*/  PRMT R3, RZ, 0x7610, R3 ;  /* 0x00007610ff037816 */ /* 0x000fe20000000003 */
[----:B------:R-:W-:Y:S06]  /*b0f0*/  @P0 BRA `(.L_x_302) ;  /* 0x00000004004c0947 */ /* 0x000fec0003800000 */
[----:B------:R-:W0:Y:S01]  /*b100*/  S2R R14, SR_CTAID.X ;  /* 0x00000000000e7919 */ /* 0x000e220000002500 */
[----:B------:R-:W-:Y:S01]  /*b110*/  ULDC.64 UR8, c[0x0][0x628] ;  /* 0x00018a0000087ab9 */ /* 0x000fe20000000a00 */
[----:B------:R-:W1:Y:S01]  /*b120*/  LDC R15, c[0x0][0x144] ;  /* 0x00005100ff0f7b82 */ /* 0x000e620000000800 */
[----:B------:R-:W-:Y:S01]  /*b130*/  ISETP.NE.U32.AND P0, PT, RZ, UR8, PT ;  /* 0x00000008ff007c0c */ /* 0x000fe2000bf05070 */
[----:B------:R-:W2:Y:S01]  /*b140*/  S2R R12, SR_CTAID.Y ;  /* 0x00000000000c7919 */ /* 0x000ea20000002600 */
[----:B------:R-:W-:Y:S01]  /*b150*/  ULDC UR10, c[0x0][0x150] ;  /* 0x00005400000a7ab9 */ /* 0x000fe20000000800 */
[----:B------:R-:W-:Y:S01]  /*b160*/  ULDC UR11, c[0x0][0x630] ;  /* 0x00018c00000b7ab9 */ /* 0x000fe20000000800 */
[----:B------:R-:W-:Y:S01]  /*b170*/  ISETP.NE.AND.EX P0, PT, RZ, UR9, PT, P0 ;  /* 0x00000009ff007c0c */ /* 0x000fe2000bf05300 */
[----:B------:R-:W-:Y:S01]  /*b180*/  IMAD.MOV.U32 R4, RZ, RZ, R16 ;  /* 0x000000ffff047224 */ /* 0x000fe200078e0010 */
[----:B0-----:R-:W-:-:S05]  /*b190*/  I2FP.F32.U32 R5, R14 ;  /* 0x0000000e00057245 */ /* 0x001fca0000201000 */
[----:B------:R-:W-:Y:S01]  /*b1a0*/  FMUL R20, R5, UR10 ;  /* 0x0000000a05147c20 */ /* 0x000fe20008400000 */
[----:B------:R-:W-:-:S05]  /*b1b0*/  IMAD.MOV.U32 R5, RZ, RZ, R17 ;  /* 0x000000ffff057224 */ /* 0x000fca00078e0011 */
[----:B--2---:R-:W-:Y:S05]  /*b1c0*/  @!P0 BRA `(.L_x_303) ;  /* 0x0000000000288947 */ /* 0x004fea0003800000 */
[----:B------:R-:W-:Y:S02]  /*b1d0*/  ULDC UR10, c[0x0][0x634] ;  /* 0x00018d00000a7ab9 */ /* 0x000fe40000000800 */
[----:B------:R-:W-:-:S05]  /*b1e0*/  IADD3 R5, P0, R16, UR10, RZ ;  /* 0x0000000a10057c10 */ /* 0x000fca000ff1e0ff */
[----:B------:R-:W-:-:S04]  /*b1f0*/  IMAD.X R13, RZ, RZ, R17, P0 ;  /* 0x000000ffff0d7224 */ /* 0x000fc800000e0611 */
[----:B------:R-:W-:-:S04]  /*b200*/  IMAD.WIDE.U32 R6, R13, UR8, RZ ;  /* 0x000000080d067c25 */ /* 0x000fc8000f8e00ff */
[----:B------:R-:W-:-:S04]  /*b210*/  IMAD.WIDE.U32 R6, P0, R5, UR9, R6 ;  /* 0x0000000905067c25 */ /* 0x000fc8000f800006 */
[----:B------:R-:W-:-:S04]  /*b220*/  IMAD.WIDE.U32 R4, R5, UR8, RZ ;  /* 0x0000000805047c25 */ /* 0x000fc8000f8e00ff */
[----:B------:R-:W-:Y:S01]  /*b230*/  IMAD.MOV.U32 R4, RZ, RZ, R7 ;  /* 0x000000ffff047224 */ /* 0x000fe200078e0007 */
[----:B------:R-:W-:Y:S01]  /*b240*/  IADD3 RZ, P1, R5, R6, RZ ;  /* 0x0000000605ff7210 */ /* 0x000fe20007f3e0ff */
[----:B------:R-:W-:-:S04]  /*b250*/  IMAD.X R5, RZ, RZ, RZ, P0 ;  /* 0x000000ffff057224 */ /* 0x000fc800000e06ff */
[----:B------:R-:W-:-:S08]  /*b260*/  IMAD.WIDE.U32.X R4, R13, UR9, R4, P1 ;  /* 0x000000090d047c25 */ /* 0x000fd000088e0404 */
.L_x_303:
[--C-:B------:R-:W-:Y:S01]  /*b270*/  SHF.R.U64 R13, R4, UR11, R5.reuse ;  /* 0x0000000b040d7c19 */ /* 0x100fe20008001205 */
[----:B------:R-:W0:Y:S01]  /*b280*/  F2I.U32.TRUNC.NTZ R20, R20 ;  /* 0x0000001400147305 */ /* 0x000e22000020f000 */
[----:B------:R-:W-:Y:S01]  /*b290*/  SHF.R.U32.HI R4, RZ, UR11, R5 ;  /* 0x0000000bff047c19 */ /* 0x000fe20008011605 */
[----:B------:R-:W-:Y:S01]  /*b2a0*/  ULDC.64 UR8, c[0x0][0x620] ;  /* 0x0001880000087ab9 */ /* 0x000fe20000000a00 */
[----:B------:R-:W-:Y:S01]  /*b2b0*/  IADD3 R7, P0, RZ, -R13, RZ ;  /* 0x8000000dff077210 */ /* 0x000fe20007f1e0ff */
[----:B------:R-:W-:Y:S01]  /*b2c0*/  ULDC.64 UR10, c[0x0][0x640] ;  /* 0x00019000000a7ab9 */ /* 0x000fe20000000a00 */
[----:B------:R-:W2:Y:S03]  /*b2d0*/  LDC R21, c[0x0][0x148] ;  /* 0x00005200ff157b82 */ /* 0x000ea60000000800 */
[----:B------:R-:W-:Y:S01]  /*b2e0*/  IMAD.X R4, RZ, RZ, ~R4, P0 ;  /* 0x000000ffff047224 */ /* 0x000fe200000e0e04 */
[----:B------:R-:W-:-:S03]  /*b2f0*/  ISETP.NE.U32.AND P0, PT, RZ, UR10, PT ;  /* 0x0000000aff007c0c */ /* 0x000fc6000bf05070 */
[----:B------:R-:W-:Y:S01]  /*b300*/  IMAD R6, R4, UR8, RZ ;  /* 0x0000000804067c24 */ /* 0x000fe2000f8e02ff */
[----:B------:R-:W-:Y:S01]  /*b310*/  ISETP.NE.AND.EX P0, PT, RZ, UR11, PT, P0 ;  /* 0x0000000bff007c0c */ /* 0x000fe2000bf05300 */
[----:B------:R-:W-:Y:S01]  /*b320*/  IMAD.WIDE.U32 R4, R7, UR8, R16 ;  /* 0x0000000807047c25 */ /* 0x000fe2000f8e0010 */
[----:B------:R-:W-:-:S03]  /*b330*/  ULDC UR8, c[0x0][0x618] ;  /* 0x0001860000087ab9 */ /* 0x000fc60000000800 */
[----:B------:R-:W-:Y:S01]  /*b340*/  IMAD R7, R7, UR9, R6 ;  /* 0x0000000907077c24 */ /* 0x000fe2000f8e0206 */
[----:B------:R-:W-:Y:S01]  /*b350*/  ULDC UR9, c[0x0][0x154] ;  /* 0x0000550000097ab9 */ /* 0x000fe20000000800 */
[----:B0-----:R-:W-:Y:S02]  /*b360*/  IMAD.MOV R6, RZ, RZ, -R20 ;  /* 0x000000ffff067224 */ /* 0x001fe400078e0a14 */
[----:B------:R-:W-:Y:S02]  /*b370*/  IMAD.IADD R5, R5, 0x1, R7 ;  /* 0x0000000105057824 */ /* 0x000fe400078e0207 */
[----:B-1----:R-:W-:Y:S01]  /*b380*/  IMAD R14, R15, R6, R14 ;  /* 0x000000060f0e7224 */ /* 0x002fe200078e020e */
[----:B------:R-:W-:Y:S02]  /*b390*/  I2FP.F32.U32 R6, R12 ;  /* 0x0000000c00067245 */ /* 0x000fe40000201000 */
[--C-:B------:R-:W-:Y:S02]  /*b3a0*/  SHF.R.U64 R15, R4, UR8, R5.reuse ;  /* 0x00000008040f7c19 */ /* 0x100fe40008001205 */
[----:B------:R-:W-:Y:S01]  /*b3b0*/  SHF.R.U32.HI R4, RZ, UR8, R5 ;  /* 0x00000008ff047c19 */ /* 0x000fe20008011605 */
[----:B------:R-:W-:Y:S01]  /*b3c0*/  FMUL R6, R6, UR9 ;  /* 0x0000000906067c20 */ /* 0x000fe20008400000 */
[----:B------:R-:W-:-:S02]  /*b3d0*/  ULDC UR8, c[0x0][0x608] ;  /* 0x0001820000087ab9 */ /* 0x000fc40000000800 */
[--C-:B------:R-:W-:Y:S01]  /*b3e0*/  SHF.R.U64 R22, R15, UR8, R4.reuse ;  /* 0x000000080f167c19 */ /* 0x100fe20008001204 */
[----:B------:R0:W1:Y:S01]  /*b3f0*/  F2I.U32.TRUNC.NTZ R24, R6 ;  /* 0x0000000600187305 */ /* 0x000062000020f000 */
[----:B------:R-:W-:Y:S01]  /*b400*/  SHF.R.U32.HI R5, RZ, UR8, R4 ;  /* 0x00000008ff057c19 */ /* 0x000fe20008011604 */
[----:B------:R-:W-:-:S03]  /*b410*/  ULDC UR8, c[0x0][0x658] ;  /* 0x0001960000087ab9 */ /* 0x000fc60000000800 */
[--C-:B------:R-:W-:Y:S02]  /*b420*/  SHF.R.U64 R20, R22, UR8, R5.reuse ;  /* 0x0000000816147c19 */ /* 0x100fe40008001205 */
[----:B------:R-:W-:-:S03]  /*b430*/  SHF.R.U32.HI R23, RZ, UR8, R5 ;  /* 0x00000008ff177c19 */ /* 0x000fc60008011605 */
[----:B------:R-:W-:Y:S02]  /*b440*/  IMAD.MOV.U32 R4, RZ, RZ, R20 ;  /* 0x000000ffff047224 */ /* 0x000fe400078e0014 */
[----:B------:R-:W-:Y:S01]  /*b450*/  IMAD.MOV.U32 R5, RZ, RZ, R23 ;  /* 0x000000ffff057224 */ /* 0x000fe200078e0017 */
[----:B0-----:R-:W-:Y:S06]  /*b460*/  @!P0 BRA `(.L_x_304) ;  /* 0x0000000000288947 */ /* 0x001fec0003800000 */
        /* <DEDUP_REMOVED lines=10> */
.L_x_304:
[----:B------:R-:W-:Y:S01]  /*b510*/  ISETP.NE.AND P0, PT, R2, 0x1, PT ;  /* 0x000000010200780c */ /* 0x000fe20003f05270 */
[----:B------:R-:W-:Y:S01]  /*b520*/  ULDC UR8, c[0x0][0x648] ;  /* 0x0001920000087ab9 */ /* 0x000fe20000000800 */
[----:B------:R-:W-:Y:S01]  /*b530*/  LOP3.LUT R22, R22, UR13, RZ, 0xc0, !PT ;  /* 0x0000000d16167c12 */ /* 0x000fe2000f8ec0ff */
[----:B-1----:R-:W-:Y:S01]  /*b540*/  IMAD.MOV R24, RZ, RZ, -R24 ;  /* 0x000000ffff187224 */ /* 0x002fe200078e0a18 */
[----:B------:R-:W-:Y:S01]  /*b550*/  SHF.R.U64 R5, R4, UR8, R5 ;  /* 0x0000000804057c19 */ /* 0x000fe20008001205 */
[----:B------:R-:W-:Y:S01]  /*b560*/  ULDC UR8, c[0x0][0x638] ;  /* 0x00018e0000087ab9 */ /* 0x000fe20000000800 */
[----:B------:R-:W-:Y:S01]  /*b570*/  LOP3.LUT R15, R15, UR4, RZ, 0xc0, !PT ;  /* 0x000000040f0f7c12 */ /* 0x000fe2000f8ec0ff */
[----:B------:R-:W-:Y:S01]  /*b580*/  ULDC UR9, c[0x0][0x610] ;  /* 0x0001840000097ab9 */ /* 0x000fe20000000800 */
[----:B------:R-:W-:Y:S02]  /*b590*/  IMAD.MOV.U32 R4, RZ, RZ, 0x1 ;  /* 0x00000001ff047424 */ /* 0x000fe400078e00ff */
[----:B------:R-:W-:-:S02]  /*b5a0*/  IMAD.MOV R7, RZ, RZ, -R5 ;  /* 0x000000ffff077224 */ /* 0x000fc400078e0a05 */
[----:B------:R-:W-:Y:S02]  /*b5b0*/  IMAD R5, R5, UR5, R22 ;  /* 0x0000000505057c24 */ /* 0x000fe4000f8e0216 */
[----:B--2---:R-:W-:Y:S02]  /*b5c0*/  @P0 IMAD R14, R21, R24, R12 ;  /* 0x00000018150e0224 */ /* 0x004fe400078e020c */
[----:B------:R-:W-:Y:S01]  /*b5d0*/  IMAD R20, R7, UR8, R20 ;  /* 0x0000000807147c24 */ /* 0x000fe2000f8e0214 */
[----:B------:R-:W-:Y:S01]  /*b5e0*/  ULDC UR8, c[0x0][0x600] ;  /* 0x0001800000087ab9 */ /* 0x000fe20000000800 */
[----:B------:R-:W-:Y:S02]  /*b5f0*/  IMAD R14, R5, UR9, R14 ;  /* 0x00000009050e7c24 */ /* 0x000fe4000f8e020e */
[----:B------:R-:W-:-:S05]  /*b600*/  IMAD R5, R20, UR8, R15 ;  /* 0x0000000814057c24 */ /* 0x000fca000f8e020f */
[----:B------:R-:W-:Y:S02]  /*b610*/  SEL R20, R5, R14, !P0 ;  /* 0x0000000e05147207 */ /* 0x000fe40004000000 */
[----:B------:R-:W-:-:S07]  /*b620*/  SEL R12, R14, R5, !P0 ;  /* 0x000000050e0c7207 */ /* 0x000fce0004000000 */
.L_x_302:
[----:B------:R-:W-:Y:S05]  /*b630*/  BSYNC B1 ;  /* 0x0000000000017941 */ /* 0x000fea0003800000 */
.L_x_301:
[----:B------:R-:W-:-:S13]  /*b640*/  LOP3.LUT P0, RZ, R4, 0xff, RZ, 0xc0, !PT ;  /* 0x000000ff04ff7812 */ /* 0x000fda000780c0ff */
[----:B------:R-:W-:Y:S05]  /*b650*/  @P0 BRA `(.L_x_305) ;  /* 0xfffffff400340947 */ /* 0x000fea000383ffff */
[----:B------:R-:W-:Y:S05]  /*b660*/  BSYNC B0 ;  /* 0x0000000000007941 */ /* 0x000fea0003800000 */
.L_x_294:
[----:B------:R-:W-:-:S03]  /*b670*/  UMOV UR8, 0xffffffff ;  /* 0xffffffff00087882 */ /* 0x000fc60000000000 */
[----:B------:R-:W-:Y:S05]  /*b680*/  BRA.DIV UR8, `(.L_x_306) ;  /* 0x0000000608147947 */ /* 0x000fea000b800000 */
[----:B------:R-:W-:-:S13]  /*b690*/  ELECT P6, URZ, PT ;  /* 0x00000000003f782f */ /* 0x000fda00038c0000 */
.L_x_320:
[----:B------:R-:W-:Y:S04]  /*b6a0*/  BSSY B0, `(.L_x_307) ;  /* 0x000002b000007945 */ /* 0x000fe80003800000 */
[----:B------:R-:W-:Y:S05]  /*b6b0*/  @!P6 BRA `(.L_x_308) ;  /* 0x0000000000a4e947 */ /* 0x000fea0003800000 */
[----:B------:R-:W-:-:S04]  /*b6c0*/  LOP3.LUT R19, R19, 0x2, RZ, 0xfc, !PT ;  /* 0x0000000213137812 */ /* 0x000fc800078efcff */
[----:B------:R-:W-:-:S13]  /*b6d0*/  ISETP.NE.AND P0, PT, R19, 0x3, PT ;  /* 0x000000031300780c */ /* 0x000fda0003f05270 */
[----:B------:R-:W-:Y:S05]  /*b6e0*/  @!P0 BRA `(.L_x_309) ;  /* 0x0000000000048947 */ /* 0x000fea0003800000 */
[----:B------:R-:W-:Y:S01]  /*b6f0*/  BPT.TRAP 0x1 ;  /* 0x000000040000795c */ /* 0x000fe20000300000 */
.L_x_309:
[----:B------:R-:W0:Y:S01]  /*b700*/  S2R R3, SR_CgaCtaId ;  /* 0x0000000000037919 */ /* 0x000e220000008800 */
[----:B------:R-:W-:Y:S02]  /*b710*/  MOV R0, 0x400 ;  /* 0x0000040000007802 */ /* 0x000fe40000000f00 */
[----:B------:R-:W-:Y:S02]  /*b720*/  SHF.L.U32 R2, R10, 0x1f, RZ ;  /* 0x0000001f0a027819 */ /* 0x000fe400000006ff */
[----:B0-----:R-:W-:-:S05]  /*b730*/  LEA R0, R3, R0, 0x18 ;  /* 0x0000000003007211 */ /* 0x001fca00078ec0ff */
[----:B------:R-:W-:-:S04]  /*b740*/  VIADD R0, R0, 0x20 ;  /* 0x0000002000007836 */ /* 0x000fc80000000000 */
[C---:B------:R-:W-:Y:S02]  /*b750*/  IMAD R5, R9.reuse, 0x8, R0 ;  /* 0x0000000809057824 */ /* 0x040fe400078e0200 */
[----:B------:R-:W-:Y:S02]  /*b760*/  VIADD R9, R9, 0x1 ;  /* 0x0000000109097836 */ /* 0x000fe40000000000 */
[----:B------:R-:W0:Y:S03]  /*b770*/  SYNCS.PHASECHK.TRANS64.TRYWAIT P0, [R5+URZ], R2 ;  /* 0x00000002050075a7 */ /* 0x000e26000800017f */
[----:B------:R-:W-:-:S04]  /*b780*/  ISETP.NE.AND P1, PT, R9, 0x4, PT ;  /* 0x000000040900780c */ /* 0x000fc80003f25270 */
[----:B------:R-:W-:Y:S02]  /*b790*/  SEL R3, RZ, 0x1, P1 ;  /* 0x00000001ff037807 */ /* 0x000fe40000800000 */
[----:B------:R-:W-:Y:S02]  /*b7a0*/  SEL R9, R9, RZ, P1 ;  /* 0x000000ff09097207 */ /* 0x000fe40000800000 */
[----:B------:R-:W-:-:S03]  /*b7b0*/  LOP3.LUT R10, R10, R3, RZ, 0x3c, !PT ;  /* 0x000000030a0a7212 */ /* 0x000fc600078e3cff */
[----:B------:R-:W-:Y:S01]  /*b7c0*/  IMAD R7, R9, 0x8, R0 ;  /* 0x0000000809077824 */ /* 0x000fe200078e0200 */
[----:B------:R-:W-:Y:S01]  /*b7d0*/  SHF.L.U32 R4, R10, 0x1f, RZ ;  /* 0x0000001f0a047819 */ /* 0x000fe200000006ff */
[----:B0-----:R-:W-:Y:S06]  /*b7e0*/  @!P0 BRA `(.L_x_310) ;  /* 0x0000000000dc8947 */ /* 0x001fec0003800000 */
.L_x_321:
[----:B------:R-:W1:Y:S01]  /*b7f0*/  SYNCS.PHASECHK.TRANS64.TRYWAIT P0, [R7+URZ], R4 ;  /* 0x00000004070075a7 */ /* 0x000e62000800017f */
[----:B0-----:R-:W-:-:S05]  /*b800*/  VIADD R2, R9, 0x1 ;  /* 0x0000000109027836 */ /* 0x001fca0000000000 */
[----:B------:R-:W-:-:S04]  /*b810*/  ISETP.NE.AND P1, PT, R2, 0x4, PT ;  /* 0x000000040200780c */ /* 0x000fc80003f25270 */
[----:B------:R-:W-:Y:S02]  /*b820*/  SEL R3, RZ, 0x1, P1 ;  /* 0x00000001ff037807 */ /* 0x000fe40000800000 */
[----:B------:R-:W-:Y:S02]  /*b830*/  SEL R9, R2, RZ, P1 ;  /* 0x000000ff02097207 */ /* 0x000fe40000800000 */
[----:B------:R-:W-:-:S03]  /*b840*/  LOP3.LUT R11, R10, R3, RZ, 0x3c, !PT ;  /* 0x000000030a0b7212 */ /* 0x000fc600078e3cff */
[----:B------:R-:W-:Y:S01]  /*b850*/  IMAD R6, R9, 0x8, R0 ;  /* 0x0000000809067824 */ /* 0x000fe200078e0200 */
[----:B------:R-:W-:Y:S01]  /*b860*/  SHF.L.U32 R5, R11, 0x1f, RZ ;  /* 0x0000001f0b057819 */ /* 0x000fe200000006ff */
[----:B-1----:R-:W-:Y:S06]  /*b870*/  @!P0 BRA `(.L_x_311) ;  /* 0x0000000000cc8947 */ /* 0x002fec0003800000 */
.L_x_322:
[----:B------:R-:W1:Y:S01]  /*b880*/  SYNCS.PHASECHK.TRANS64.TRYWAIT P0, [R6+URZ], R5 ;  /* 0x00000005060075a7 */ /* 0x000e62000800017f */
[----:B------:R-:W-:-:S05]  /*b890*/  VIADD R2, R9, 0x1 ;  /* 0x0000000109027836 */ /* 0x000fca0000000000 */
[----:B------:R-:W-:-:S04]  /*b8a0*/  ISETP.NE.AND P1, PT, R2, 0x4, PT ;  /* 0x000000040200780c */ /* 0x000fc80003f25270 */
[----:B0-----:R-:W-:Y:S02]  /*b8b0*/  SEL R4, RZ, 0x1, P1 ;  /* 0x00000001ff047807 */ /* 0x001fe40000800000 */
[----:B------:R-:W-:Y:S02]  /*b8c0*/  SEL R3, R2, RZ, P1 ;  /* 0x000000ff02037207 */ /* 0x000fe40000800000 */
[----:B------:R-:W-:Y:S01]  /*b8d0*/  LOP3.LUT R4, R11, R4, RZ, 0x3c, !PT ;  /* 0x000000040b047212 */ /* 0x000fe200078e3cff */
[----:B-1----:R-:W-:Y:S06]  /*b8e0*/  @!P0 BRA `(.L_x_312) ;  /* 0x0000000000c48947 */ /* 0x002fec0003800000 */
.L_x_323:
[----:B------:R-:W-:Y:S01]  /*b8f0*/  IMAD R3, R3, 0x8, R0 ;  /* 0x0000000803037824 */ /* 0x000fe200078e0200 */
[----:B------:R-:W-:-:S07]  /*b900*/  SHF.L.U32 R0, R4, 0x1f, RZ ;  /* 0x0000001f04007819 */ /* 0x000fce00000006ff */
.L_x_313:
[----:B-1----:R1:W2:Y:S02]  /*b910*/  SYNCS.PHASECHK.TRANS64.TRYWAIT P0, [R3+URZ], R0 ;  /* 0x00000000030075a7 */ /* 0x0022a4000800017f */
[----:B--2---:R-:W-:Y:S05]  /*b920*/  @!P0 NANOSLEEP.SYNCS 0x989680 ;  /* 0x009896800000895d */ /* 0x004fea0003900000 */
[----:B------:R-:W2:Y:S02]  /*b930*/  @!P0 SYNCS.PHASECHK.TRANS64 P0, [R3+URZ], R0 ;  /* 0x00000000030085a7 */ /* 0x000ea4000800007f */
[----:B--2---:R-:W-:Y:S05]  /*b940*/  @!P0 BRA `(.L_x_313) ;  /* 0xfffffffc00f08947 */ /* 0x004fea000383ffff */
.L_x_308:
[----:B------:R-:W-:Y:S05]  /*b950*/  BSYNC B0 ;  /* 0x0000000000007941 */ /* 0x000fea0003800000 */
.L_x_307:
[----:B------:R-:W-:Y:S05]  /*b960*/  EXIT ;  /* 0x000000000000794d */ /* 0x000fea0003800000 */
.L_x_21:
[----:B---3--:R3:W4:Y:S02]  /*b970*/  SYNCS.PHASECHK.TRANS64.TRYWAIT P1, [R3+URZ], R0 ;  /* 0x00000000030075a7 */ /* 0x008724000802017f */
[----:B----4-:R-:W-:Y:S05]  /*b980*/  @!P1 NANOSLEEP.SYNCS 0x989680 ;  /* 0x009896800000995d */ /* 0x010fea0003900000 */
[----:B------:R-:W4:Y:S02]  /*b990*/  @!P1 SYNCS.PHASECHK.TRANS64 P1, [R3+URZ], R0 ;  /* 0x00000000030095a7 */ /* 0x000f24000802007f */
[----:B----4-:R-:W-:Y:S05]  /*b9a0*/  @!P1 BRA `(.L_x_21) ;  /* 0xfffffffc00f09947 */ /* 0x010fea000383ffff */
[----:B------:R-:W-:Y:S05]  /*b9b0*/  BRA `(.L_x_20) ;  /* 0xffffff5800d87947 */ /* 0x000fea000383ffff */
.L_x_26:
[----:B-1----:R1:W2:Y:S02]  /*b9c0*/  SYNCS.PHASECHK.TRANS64.TRYWAIT P1, [R5+URZ], R4 ;  /* 0x00000004050075a7 */ /* 0x0022a4000802017f */
[----:B--2---:R-:W-:Y:S05]  /*b9d0*/  @!P1 NANOSLEEP.SYNCS 0x989680 ;  /* 0x009896800000995d */ /* 0x004fea0003900000 */
[----:B------:R-:W2:Y:S02]  /*b9e0*/  @!P1 SYNCS.PHASECHK.TRANS64 P1, [R5+URZ], R4 ;  /* 0x00000004050095a7 */ /* 0x000ea4000802007f */
[----:B--2---:R-:W-:Y:S05]  /*b9f0*/  @!P1 BRA `(.L_x_26) ;  /* 0xfffffffc00f09947 */ /* 0x004fea000383ffff */
[----:B------:R-:W-:Y:S05]  /*ba00*/  BRA `(.L_x_25) ;  /* 0xffffff5c00d47947 */ /* 0x000fea000383ffff */
.L_x_295:
[----:B------:R-:W-:Y:S01]  /*ba10*/  BSSY B1, `(.L_x_314) ;  /* 0x0000006000017945 */ /* 0x000fe20003800000 */
[----:B------:R-:W-:-:S07]  /*ba20*/  IMAD.MOV.U32 R15, RZ, RZ, -0x1 ;  /* 0xffffffffff0f7424 */ /* 0x000fce00078e00ff */
[----:B------:R-:W-:Y:S05]  /*ba30*/  WARPSYNC.COLLECTIVE R15, `(.L_x_315) ;  /* 0x000000000f0c7348 */ /* 0x000fea0003c00000 */
[----:B------:R-:W-:Y:S02]  /*ba40*/  ELECT P6, UR62, PT ;  /* 0x00000000003e782f */ /* 0x000fe400038c0000 */
[----:B------:R-:W-:Y:S01]  /*ba50*/  MOV R14, UR62 ;  /* 0x0000003e000e7c02 */ /* 0x000fe20008000f00 */
[----:B------:R-:W-:Y:S10]  /*ba60*/  ENDCOLLECTIVE ;  /* 0x000000000000791b */ /* 0x000ff40003800000 */
.L_x_315:
[----:B------:R-:W-:Y:S05]  /*ba70*/  BSYNC B1 ;  /* 0x0000000000017941 */ /* 0x000fea0003800000 */
.L_x_314:
[----:B------:R-:W-:Y:S05]  /*ba80*/  BRA `(.L_x_316) ;  /* 0xfffffff000347947 */ /* 0x000fea000383ffff */
.L_x_298:
[----:B-1----:R1:W2:Y:S02]  /*ba90*/  SYNCS.PHASECHK.TRANS64.TRYWAIT P0, [R22+URZ+0x20], R7 ;  /* 0x00002007160075a7 */ /* 0x0022a4000800017f */
[----:B--2---:R-:W-:Y:S05]  /*baa0*/  @!P0 NANOSLEEP.SYNCS 0x989680 ;  /* 0x009896800000895d */ /* 0x004fea0003900000 */
[----:B------:R-:W2:Y:S02]  /*bab0*/  @!P0 SYNCS.PHASECHK.TRANS64 P0, [R22+URZ+0x20], R7 ;  /* 0x00002007160085a7 */ /* 0x000ea4000800007f */
[----:B--2---:R-:W-:Y:S05]  /*bac0*/  @!P0 BRA `(.L_x_298) ;  /* 0xfffffffc00f08947 */ /* 0x004fea000383ffff */
[----:B------:R-:W-:Y:S05]  /*bad0*/  BRA `(.L_x_317) ;  /* 0xfffffff000707947 */ /* 0x000fea000383ffff */
.L_x_306:
[----:B------:R-:W-:Y:S01]  /*bae0*/  BSSY B0, `(.L_x_318) ;  /* 0x0000006000007945 */ /* 0x000fe20003800000 */
[----:B------:R-:W-:-:S07]  /*baf0*/  IMAD.MOV.U32 R15, RZ, RZ, -0x1 ;  /* 0xffffffffff0f7424 */ /* 0x000fce00078e00ff */
[----:B------:R-:W-:Y:S05]  /*bb00*/  WARPSYNC.COLLECTIVE R15, `(.L_x_319) ;  /* 0x000000000f0c7348 */ /* 0x000fea0003c00000 */
[----:B------:R-:W-:Y:S02]  /*bb10*/  ELECT P6, UR62, PT ;  /* 0x00000000003e782f */ /* 0x000fe400038c0000 */
[----:B------:R-:W-:Y:S01]  /*bb20*/  MOV R14, UR62 ;  /* 0x0000003e000e7c02 */ /* 0x000fe20008000f00 */
[----:B------:R-:W-:Y:S10]  /*bb30*/  ENDCOLLECTIVE ;  /* 0x000000000000791b */ /* 0x000ff40003800000 */
.L_x_319:
[----:B------:R-:W-:Y:S05]  /*bb40*/  BSYNC B0 ;  /* 0x0000000000007941 */ /* 0x000fea0003800000 */
.L_x_318:
[----:B------:R-:W-:Y:S05]  /*bb50*/  BRA `(.L_x_320) ;  /* 0xfffffff800d07947 */ /* 0x000fea000383ffff */
.L_x_310:
[----:B0-----:R0:W1:Y:S02]  /*bb60*/  SYNCS.PHASECHK.TRANS64.TRYWAIT P0, [R5+URZ], R2 ;  /* 0x00000002050075a7 */ /* 0x001064000800017f */
[----:B-1----:R-:W-:Y:S05]  /*bb70*/  @!P0 NANOSLEEP.SYNCS 0x989680 ;  /* 0x009896800000895d */ /* 0x002fea0003900000 */
[----:B------:R-:W1:Y:S02]  /*bb80*/  @!P0 SYNCS.PHASECHK.TRANS64 P0, [R5+URZ], R2 ;  /* 0x00000002050085a7 */ /* 0x000e64000800007f */
[----:B-1----:R-:W-:Y:S05]  /*bb90*/  @!P0 BRA `(.L_x_310) ;  /* 0xfffffffc00f08947 */ /* 0x002fea000383ffff */
[----:B------:R-:W-:Y:S05]  /*bba0*/  BRA `(.L_x_321) ;  /* 0xfffffffc00107947 */ /* 0x000fea000383ffff */
.L_x_311:
[----:B0-----:R0:W1:Y:S02]  /*bbb0*/  SYNCS.PHASECHK.TRANS64.TRYWAIT P0, [R7+URZ], R4 ;  /* 0x00000004070075a7 */ /* 0x001064000800017f */
[----:B-1----:R-:W-:Y:S05]  /*bbc0*/  @!P0 NANOSLEEP.SYNCS 0x989680 ;  /* 0x009896800000895d */ /* 0x002fea0003900000 */
[----:B------:R-:W1:Y:S02]  /*bbd0*/  @!P0 SYNCS.PHASECHK.TRANS64 P0, [R7+URZ], R4 ;  /* 0x00000004070085a7 */ /* 0x000e64000800007f */
[----:B-1----:R-:W-:Y:S05]  /*bbe0*/  @!P0 BRA `(.L_x_311) ;  /* 0xfffffffc00f08947 */ /* 0x002fea000383ffff */
[----:B------:R-:W-:Y:S05]  /*bbf0*/  BRA `(.L_x_322) ;  /* 0xfffffffc00207947 */ /* 0x000fea000383ffff */
.L_x_312:
[----:B0-----:R0:W1:Y:S02]  /*bc00*/  SYNCS.PHASECHK.TRANS64.TRYWAIT P0, [R6+URZ], R5 ;  /* 0x00000005060075a7 */ /* 0x001064000800017f */
[----:B-1----:R-:W-:Y:S05]  /*bc10*/  @!P0 NANOSLEEP.SYNCS 0x989680 ;  /* 0x009896800000895d */ /* 0x002fea0003900000 */
[----:B------:R-:W1:Y:S02]  /*bc20*/  @!P0 SYNCS.PHASECHK.TRANS64 P0, [R6+URZ], R5 ;  /* 0x00000005060085a7 */ /* 0x000e64000800007f */
[----:B-1----:R-:W-:Y:S05]  /*bc30*/  @!P0 BRA `(.L_x_312) ;  /* 0xfffffffc00f08947 */ /* 0x002fea000383ffff */
[----:B------:R-:W-:Y:S05]  /*bc40*/  BRA `(.L_x_323) ;  /* 0xfffffffc00287947 */ /* 0x000fea000383ffff */
.L_x_324:
[----:B------:R-:W-:-:S00]  /*bc50*/  BRA `(.L_x_324) ;  /* 0xfffffffc00fc7947 */ /* 0x000fc0000383ffff */
[----:B------:R-:W-:-:S00]  /*bc60*/  NOP ;  /* 0x0000000000007918 */ /* 0x000fc00000000000 */
        /* <DEDUP_REMOVED lines=9> */
.L_x_325:


//--------------------- .nv.global.init           --------------------------
	.section	.nv.global.init,"aw",@progbits
.nv.global.init:
	.type		$str$22,@object
	.size		$str$22,($str$23 - $str$22)
$str$22:
        /*0000*/ 	.byte	0x6b, 0x5f, 0x74, 0x69, 0x6c, 0x65, 0x5f, 0x63, 0x6f, 0x75, 0x6e, 0x74, 0x20, 0x3e, 0x3d, 0x20
        /*0010*/ 	.byte	0x31, 0x00
	.type		$str$23,@object
	.size		$str$23,(__unnamed_1 - $str$23)
$str$23:
        /*0012*/ 	.byte	0x2f, 0x74, 0x6d, 0x70, 0x2f, 0x63, 0x75, 0x74, 0x6c, 0x61, 0x73, 0x73, 0x5f, 0x73, 0x77, 0x65
        /*0022*/ 	.byte	0x65, 0x70, 0x5f, 0x73, 0x72, 0x63, 0x2f, 0x69, 0x6e, 0x63, 0x6c, 0x75, 0x64, 0x65, 0x2f, 0x63
        /*0032*/ 	.byte	0x75, 0x74, 0x6c, 0x61, 0x73, 0x73, 0x2f, 0x67, 0x65, 0x6d, 0x6d, 0x2f, 0x63, 0x6f, 0x6c, 0x6c
        /*0042*/ 	.byte	0x65, 0x63, 0x74, 0x69, 0x76, 0x65, 0x2f, 0x73, 0x6d, 0x39, 0x30, 0x5f, 0x6d, 0x6d, 0x61, 0x5f
        /*0052*/ 	.byte	0x74, 0x6d, 0x61, 0x5f, 0x67, 0x6d, 0x6d, 0x61, 0x5f, 0x73, 0x73, 0x5f, 0x77, 0x61, 0x72, 0x70
        /*0062*/ 	.byte	0x73, 0x70, 0x65, 0x63, 0x69, 0x61, 0x6c, 0x69, 0x7a, 0x65, 0x64, 0x2e, 0x68, 0x70, 0x70, 0x00
	.type		__unnamed_1,@object
	.size		__unnamed_1,(.L_0 - __unnamed_1)
__unnamed_1:
        /*0072*/ 	.byte	0x76, 0x6f, 0x69, 0x64, 0x20, 0x63, 0x75, 0x74, 0x6c, 0x61, 0x73, 0x73, 0x3a, 0x3a, 0x67, 0x65
        /* <DEDUP_REMOVED lines=178> */
        /*0ba2*/ 	.byte	0x74, 0x79, 0x5d, 0x00
.L_0:


//--------------------- .nv.shared._ZN7cutlass13device_kernelINS_4gemm6kernel13GemmUniversalIN4cute5tupleIJiiiiEEENS1_10collective13CollectiveMmaINS1_34MainloopSm90TmaGmmaWarpSpecializedILi4ENS5_IJNS4_1CILi2EEESB_NSA_ILi1EEEEEENS1_35KernelTmaWarpSpecializedCooperativeEEENS5_IJNSA_ILi128EEENSA_ILi256EEENSA_ILi32EEEEEENS_10tfloat32_tENS5_IJlSC_lEEESK_SL_NS4_8TiledMMAINS4_8MMA_AtomIJNS4_4SM904GMMA30MMA_64x256x8_F32TF32TF32_SS_TNILNSP_7ScaleInE1ELSR_1EEEEEENS4_6LayoutINS5_IJSB_SC_SC_EEENS5_IJSC_NSA_ILi0EEESW_EEEEENS5_IJNS4_10UnderscoreESZ_SZ_EEEEENS4_23SM90_TMA_LOAD_MULTICASTENS4_14ComposedLayoutINS4_7SwizzleILi3ELi4ELi3EEENS4_18smem_ptr_flag_bitsILi32EEENSU_INS5_IJNSA_ILi8EEESI_EEENS5_IJSI_SC_EEEEEEEvNS4_8identityES12_S1C_vS1D_EENS_8epilogue10collective6detail29Sm90TmaWarpSpecializedAdapterINS1G_15DefaultEpilogueISK_SL_SL_NS1F_6thread17LinearCombinationISK_Li1EffLNS1K_9ScaleType4KindE0ELNS_15FloatRoundStyleE2ESK_EENS1_15EpilogueDefaultEEEEEvvEEEEvNT_6ParamsE --------------------------
	.section	.nv.shared._ZN7cutlass13device_kernelINS_4gemm6kernel13GemmUniversalIN4cute5tupleIJiiiiEEENS1_10collective13CollectiveMmaINS1_34MainloopSm90TmaGmmaWarpSpecializedILi4ENS5_IJNS4_1CILi2EEESB_NSA_ILi1EEEEEENS1_35KernelTmaWarpSpecializedCooperativeEEENS5_IJNSA_ILi128EEENSA_ILi256EEENSA_ILi32EEEEEENS_10tfloat32_tENS5_IJlSC_lEEESK_SL_NS4_8TiledMMAINS4_8MMA_AtomIJNS4_4SM904GMMA30MMA_64x256x8_F32TF32TF32_SS_TNILNSP_7ScaleInE1ELSR_1EEEEEENS4_6LayoutINS5_IJSB_SC_SC_EEENS5_IJSC_NSA_ILi0EEESW_EEEEENS5_IJNS4_10UnderscoreESZ_SZ_EEEEENS4_23SM90_TMA_LOAD_MULTICASTENS4_14ComposedLayoutINS4_7SwizzleILi3ELi4ELi3EEENS4_18smem_ptr_flag_bitsILi32EEENSU_INS5_IJNSA_ILi8EEESI_EEENS5_IJSI_SC_EEEEEEEvNS4_8identityES12_S1C_vS1D_EENS_8epilogue10collective6detail29Sm90TmaWarpSpecializedAdapterINS1G_15DefaultEpilogueISK_SL_SL_NS1F_6thread17LinearCombinationISK_Li1EffLNS1K_9ScaleType4KindE0ELNS_15FloatRoundStyleE2ESK_EENS1_15EpilogueDefaultEEEEEvvEEEEvNT_6ParamsE,"aw",@nobits
	.sectionflags	@""
	.align	16
	.zero		1024


//--------------------- .nv.shared.reserved.0     --------------------------
	.section	.nv.shared.reserved.0,"aw",@nobits
	.weak		__nv_reservedSMEM_offset_0_alias
	.size		__nv_reservedSMEM_offset_0_alias, 0, 0
	.other		__nv_reservedSMEM_offset_0_alias,@"STO_CUDA_RESERVED_SHARED STV_DEFAULT"
__nv_reservedSMEM_offset_0_alias:
	.zero		0


//--------------------- .nv.global                --------------------------
	.section	.nv.global,"aw",@nobits
.nv.global:
	.type		_ZN39_INTERNAL_1965a1dc_4_k_cu_115fded0_64274cute1_E,@object
	.size		_ZN39_INTERNAL_1965a1dc_4_k_cu_115fded0_64274cute1_E,(_ZN39_INTERNAL_1965a1dc_4_k_cu_115fded0_64274cuda3std3__45__cpo6cbeginE - _ZN39_INTERNAL_1965a1dc_4_k_cu_115fded0_64274cute1_E)
_ZN39_INTERNAL_1965a1dc_4_k_cu_115fded0_64274cute1_E:
	.zero		1
	.type		_ZN39_INTERNAL_1965a1dc_4_k_cu_115fded0_64274cuda3std3__45__cpo6cbeginE,@object
	.size		_ZN39_INTERNAL_1965a1dc_4_k_cu_115fded0_64274cuda3std3__45__cpo6cbeginE,(_ZN39_INTERNAL_1965a1dc_4_k_cu_115fded0_64274cuda3std3__48in_placeE - _ZN39_INTERNAL_1965a1dc_4_k_cu_115fded0_64274cuda3std3__45__cpo6cbeginE)
_ZN39_INTERNAL_1965a1dc_4_k_cu_115fded0_64274cuda3std3__45__cpo6cbeginE:
	.zero		1
	.type		_ZN39_INTERNAL_1965a1dc_4_k_cu_115fded0_64274cuda3std3__48in_placeE,@object
	.size		_ZN39_INTERNAL_1965a1dc_4_k_cu_115fded0_64274cuda3std3__48in_placeE,(_ZN39_INTERNAL_1965a1dc_4_k_cu_115fded0_64274cuda3std6ranges3__45__cpo9iter_moveE - _ZN39_INTERNAL_1965a1dc_4_k_cu_115fded0_64274cuda3std3__48in_placeE)
_ZN39_INTERNAL_1965a1dc_4_k_cu_115fded0_64274cuda3std3__48in_placeE:
	.zero		1
	.type		_ZN39_INTERNAL_1965a1dc_4_k_cu_115fded0_64274cuda3std6ranges3__45__cpo9iter_moveE,@object
	.size		_ZN39_INTERNAL_1965a1dc_4_k_cu_115fded0_64274cuda3std6ranges3__45__cpo9iter_moveE,(_ZN39_INTERNAL_1965a1dc_4_k_cu_115fded0_64274cuda3std3__45__cpo5beginE - _ZN39_INTERNAL_1965a1dc_4_k_cu_115fded0_64274cuda3std6ranges3__45__cpo9iter_moveE)
_ZN39_INTERNAL_1965a1dc_4_k_cu_115fded0_64274cuda3std6ranges3__45__cpo9iter_moveE:
	.zero		1
	.type		_ZN39_INTERNAL_1965a1dc_4_k_cu_115fded0_64274cuda3std3__45__cpo5beginE,@object
	.size		_ZN39_INTERNAL_1965a1dc_4_k_cu_115fded0_64274cuda3std3__45__cpo5beginE,(_ZN39_INTERNAL_1965a1dc_4_k_cu_115fded0_64274cuda3std3__441_GLOBAL__N__1965a1dc_4_k_cu_115fded0_64276ignoreE - _ZN39_INTERNAL_1965a1dc_4_k_cu_115fded0_64274cuda3std3__45__cpo5beginE)
_ZN39_INTERNAL_1965a1dc_4_k_cu_115fded0_64274cuda3std3__45__cpo5beginE:
	.zero		1
	.type		_ZN39_INTERNAL_1965a1dc_4_k_cu_115fded0_64274cuda3std3__441_GLOBAL__N__1965a1dc_4_k_cu_115fded0_64276ignoreE,@object
	.size		_ZN39_INTERNAL_1965a1dc_4_k_cu_115fded0_64274cuda3std3__441_GLOBAL__N__1965a1dc_4_k_cu_115fded0_64276ignoreE,(_ZN39_INTERNAL_1965a1dc_4_k_cu_115fded0_64274cute7productE - _ZN39_INTERNAL_1965a1dc_4_k_cu_115fded0_64274cuda3std3__441_GLOBAL__N__1965a1dc_4_k_cu_115fded0_64276ignoreE)
_ZN39_INTERNAL_1965a1dc_4_k_cu_115fded0_64274cuda3std3__441_GLOBAL__N__1965a1dc_4_k_cu_115fded0_64276ignoreE:
	.zero		1
	.type		_ZN39_INTERNAL_1965a1dc_4_k_cu_115fded0_64274cute7productE,@object
	.size		_ZN39_INTERNAL_1965a1dc_4_k_cu_115fded0_64274cute7productE,(_ZN39_INTERNAL_1965a1dc_4_k_cu_115fded0_64274cuda3std3__45__cpo3endE - _ZN39_INTERNAL_1965a1dc_4_k_cu_115fded0_64274cute7productE)
_ZN39_INTERNAL_1965a1dc_4_k_cu_115fded0_64274cute7productE:
	.zero		1
	.type		_ZN39_INTERNAL_1965a1dc_4_k_cu_115fded0_64274cuda3std3__45__cpo3endE,@object
	.size		_ZN39_INTERNAL_1965a1dc_4_k_cu_115fded0_64274cuda3std3__45__cpo3endE,(_ZN39_INTERNAL_1965a1dc_4_k_cu_115fded0_64274cuda3std3__419piecewise_constructE - _ZN39_INTERNAL_1965a1dc_4_k_cu_115fded0_64274cuda3std3__45__cpo3endE)
_ZN39_INTERNAL_1965a1dc_4_k_cu_115fded0_64274cuda3std3__45__cpo3endE:
	.zero		1
	.type		_ZN39_INTERNAL_1965a1dc_4_k_cu_115fded0_64274cuda3std3__419piecewise_constructE,@object
	.size		_ZN39_INTERNAL_1965a1dc_4_k_cu_115fded0_64274cuda3std3__419piecewise_constructE,(_ZN39_INTERNAL_1965a1dc_4_k_cu_115fded0_64274cuda3std3__45__cpo4cendE - _ZN39_INTERNAL_1965a1dc_4_k_cu_115fded0_64274cuda3std3__419piecewise_constructE)
_ZN39_INTERNAL_1965a1dc_4_k_cu_115fded0_64274cuda3std3__419piecewise_constructE:
	.zero		1
	.type		_ZN39_INTERNAL_1965a1dc_4_k_cu_115fded0_64274cuda3std3__45__cpo4cendE,@object
	.size		_ZN39_INTERNAL_1965a1dc_4_k_cu_115fded0_64274cuda3std3__45__cpo4cendE,(_ZN39_INTERNAL_1965a1dc_4_k_cu_115fded0_64274cuda3std6ranges3__45__cpo4swapE - _ZN39_INTERNAL_1965a1dc_4_k_cu_115fded0_64274cuda3std3__45__cpo4cendE)
_ZN39_INTERNAL_1965a1dc_4_k_cu_115fded0_64274cuda3std3__45__cpo4cendE:
	.zero		1
	.type		_ZN39_INTERNAL_1965a1dc_4_k_cu_115fded0_64274cuda3std6ranges3__45__cpo4swapE,@object
	.size		_ZN39_INTERNAL_1965a1dc_4_k_cu_115fded0_64274cuda3std6ranges3__45__cpo4swapE,(.L_8 - _ZN39_INTERNAL_1965a1dc_4_k_cu_115fded0_64274cuda3std6ranges3__45__cpo4swapE)
_ZN39_INTERNAL_1965a1dc_4_k_cu_115fded0_64274cuda3std6ranges3__45__cpo4swapE:
	.zero		1
.L_8:


//--------------------- .nv.constant0._ZN7cutlass13device_kernelINS_4gemm6kernel13GemmUniversalIN4cute5tupleIJiiiiEEENS1_10collective13CollectiveMmaINS1_34MainloopSm90TmaGmmaWarpSpecializedILi4ENS5_IJNS4_1CILi2EEESB_NSA_ILi1EEEEEENS1_35KernelTmaWarpSpecializedCooperativeEEENS5_IJNSA_ILi128EEENSA_ILi256EEENSA_ILi32EEEEEENS_10tfloat32_tENS5_IJlSC_lEEESK_SL_NS4_8TiledMMAINS4_8MMA_AtomIJNS4_4SM904GMMA30MMA_64x256x8_F32TF32TF32_SS_TNILNSP_7ScaleInE1ELSR_1EEEEEENS4_6LayoutINS5_IJSB_SC_SC_EEENS5_IJSC_NSA_ILi0EEESW_EEEEENS5_IJNS4_10UnderscoreESZ_SZ_EEEEENS4_23SM90_TMA_LOAD_MULTICASTENS4_14ComposedLayoutINS4_7SwizzleILi3ELi4ELi3EEENS4_18smem_ptr_flag_bitsILi32EEENSU_INS5_IJNSA_ILi8EEESI_EEENS5_IJSI_SC_EEEEEEEvNS4_8identityES12_S1C_vS1D_EENS_8epilogue10collective6detail29Sm90TmaWarpSpecializedAdapterINS1G_15DefaultEpilogueISK_SL_SL_NS1F_6thread17LinearCombinationISK_Li1EffLNS1K_9ScaleType4KindE0ELNS_15FloatRoundStyleE2ESK_EENS1_15EpilogueDefaultEEEEEvvEEEEvNT_6ParamsE --------------------------
	.section	.nv.constant0._ZN7cutlass13device_kernelINS_4gemm6kernel13GemmUniversalIN4cute5tupleIJiiiiEEENS1_10collective13CollectiveMmaINS1_34MainloopSm90TmaGmmaWarpSpecializedILi4ENS5_IJNS4_1CILi2EEESB_NSA_ILi1EEEEEENS1_35KernelTmaWarpSpecializedCooperativeEEENS5_IJNSA_ILi128EEENSA_ILi256EEENSA_ILi32EEEEEENS_10tfloat32_tENS5_IJlSC_lEEESK_SL_NS4_8TiledMMAINS4_8MMA_AtomIJNS4_4SM904GMMA30MMA_64x256x8_F32TF32TF32_SS_TNILNSP_7ScaleInE1ELSR_1EEEEEENS4_6LayoutINS5_IJSB_SC_SC_EEENS5_IJSC_NSA_ILi0EEESW_EEEEENS5_IJNS4_10UnderscoreESZ_SZ_EEEEENS4_23SM90_TMA_LOAD_MULTICASTENS4_14ComposedLayoutINS4_7SwizzleILi3ELi4ELi3EEENS4_18smem_ptr_flag_bitsILi32EEENSU_INS5_IJNSA_ILi8EEESI_EEENS5_IJSI_SC_EEEEEEEvNS4_8identityES12_S1C_vS1D_EENS_8epilogue10collective6detail29Sm90TmaWarpSpecializedAdapterINS1G_15DefaultEpilogueISK_SL_SL_NS1F_6thread17LinearCombinationISK_Li1EffLNS1K_9ScaleType4KindE0ELNS_15FloatRoundStyleE2ESK_EENS1_15EpilogueDefaultEEEEEvvEEEEvNT_6ParamsE,"a",@progbits
	.sectionflags	@""
	.align	4
.nv.constant0._ZN7cutlass13device_kernelINS_4gemm6kernel13GemmUniversalIN4cute5tupleIJiiiiEEENS1_10collective13CollectiveMmaINS1_34MainloopSm90TmaGmmaWarpSpecializedILi4ENS5_IJNS4_1CILi2EEESB_NSA_ILi1EEEEEENS1_35KernelTmaWarpSpecializedCooperativeEEENS5_IJNSA_ILi128EEENSA_ILi256EEENSA_ILi32EEEEEENS_10tfloat32_tENS5_IJlSC_lEEESK_SL_NS4_8TiledMMAINS4_8MMA_AtomIJNS4_4SM904GMMA30MMA_64x256x8_F32TF32TF32_SS_TNILNSP_7ScaleInE1ELSR_1EEEEEENS4_6LayoutINS5_IJSB_SC_SC_EEENS5_IJSC_NSA_ILi0EEESW_EEEEENS5_IJNS4_10UnderscoreESZ_SZ_EEEEENS4_23SM90_TMA_LOAD_MULTICASTENS4_14ComposedLayoutINS4_7SwizzleILi3ELi4ELi3EEENS4_18smem_ptr_flag_bitsILi32EEENSU_INS5_IJNSA_ILi8EEESI_EEENS5_IJSI_SC_EEEEEEEvNS4_8identityES12_S1C_vS1D_EENS_8epilogue10collective6detail29Sm90TmaWarpSpecializedAdapterINS1G_15DefaultEpilogueISK_SL_SL_NS1F_6thread17LinearCombinationISK_Li1EffLNS1K_9ScaleType4KindE0ELNS_15FloatRoundStyleE2ESK_EENS1_15EpilogueDefaultEEEEEvvEEEEvNT_6ParamsE:
	.zero		1664


//--------------------- SYMBOLS --------------------------

	.type		.nv.reservedSmem.offset0,@object
	.size		.nv.reservedSmem.offset0,0x4
	.type		__assertfail,@function
